//
// Generated by NVIDIA NVVM Compiler
//
// Compiler Build ID: CL-36424714
// Cuda compilation tools, release 13.0, V13.0.88
// Based on NVVM 20.0.0
//

.version 9.0
.target sm_100
.address_size 64

	// .globl	_Z15vector_outer_v1PfS_S_ii

.visible .entry _Z15vector_outer_v1PfS_S_ii(
	.param .u64 .ptr .align 1 _Z15vector_outer_v1PfS_S_ii_param_0,
	.param .u64 .ptr .align 1 _Z15vector_outer_v1PfS_S_ii_param_1,
	.param .u64 .ptr .align 1 _Z15vector_outer_v1PfS_S_ii_param_2,
	.param .u32 _Z15vector_outer_v1PfS_S_ii_param_3,
	.param .u32 _Z15vector_outer_v1PfS_S_ii_param_4
)
{
	.reg .pred 	%p<12>;
	.reg .b32 	%r<46>;
	.reg .b32 	%f<88>;
	.reg .b64 	%rd<23>;

	ld.param.u64 	%rd7, [_Z15vector_outer_v1PfS_S_ii_param_0];
	ld.param.u64 	%rd6, [_Z15vector_outer_v1PfS_S_ii_param_1];
	ld.param.u64 	%rd8, [_Z15vector_outer_v1PfS_S_ii_param_2];
	ld.param.u32 	%r26, [_Z15vector_outer_v1PfS_S_ii_param_3];
	ld.param.u32 	%r25, [_Z15vector_outer_v1PfS_S_ii_param_4];
	cvta.to.global.u64 	%rd1, %rd7;
	cvta.to.global.u64 	%rd2, %rd8;
	mov.u32 	%r27, %ctaid.x;
	mov.u32 	%r28, %ntid.x;
	mul.lo.s32 	%r1, %r27, %r28;
	mov.u32 	%r2, %tid.x;
	add.s32 	%r29, %r1, %r2;
	mov.u32 	%r30, %ctaid.y;
	mov.u32 	%r31, %ntid.y;
	mov.u32 	%r32, %tid.y;
	mad.lo.s32 	%r33, %r30, %r31, %r32;
	shl.b32 	%r3, %r33, 5;
	add.s32 	%r4, %r29, %r3;
	setp.ge.s32 	%p1, %r4, %r26;
	setp.lt.s32 	%p2, %r25, 1;
	or.pred  	%p3, %p1, %p2;
	@%p3 bra 	$L__BB0_13;
	cvta.to.global.u64 	%rd9, %rd6;
	mul.wide.s32 	%rd10, %r4, 4;
	add.s64 	%rd3, %rd9, %rd10;
	and.b32  	%r5, %r25, 15;
	setp.lt.u32 	%p4, %r25, 16;
	mov.b32 	%r42, 0;
	@%p4 bra 	$L__BB0_4;
	and.b32  	%r42, %r25, 2147483632;
	neg.s32 	%r40, %r42;
	add.s64 	%rd4, %rd2, 32;
	add.s64 	%rd5, %rd1, 32;
	mov.u32 	%r39, %r4;
$L__BB0_3:
	.pragma "nounroll";
	mul.wide.s32 	%rd11, %r39, 4;
	add.s64 	%rd12, %rd4, %rd11;
	add.s64 	%rd13, %rd5, %rd11;
	ld.global.f32 	%f1, [%rd3];
	ld.global.f32 	%f2, [%rd12+-32];
	mul.f32 	%f3, %f1, %f2;
	st.global.f32 	[%rd13+-32], %f3;
	ld.global.f32 	%f4, [%rd3];
	ld.global.f32 	%f5, [%rd12+-28];
	mul.f32 	%f6, %f4, %f5;
	st.global.f32 	[%rd13+-28], %f6;
	ld.global.f32 	%f7, [%rd3];
	ld.global.f32 	%f8, [%rd12+-24];
	mul.f32 	%f9, %f7, %f8;
	st.global.f32 	[%rd13+-24], %f9;
	ld.global.f32 	%f10, [%rd3];
	ld.global.f32 	%f11, [%rd12+-20];
	mul.f32 	%f12, %f10, %f11;
	st.global.f32 	[%rd13+-20], %f12;
	ld.global.f32 	%f13, [%rd3];
	ld.global.f32 	%f14, [%rd12+-16];
	mul.f32 	%f15, %f13, %f14;
	st.global.f32 	[%rd13+-16], %f15;
	ld.global.f32 	%f16, [%rd3];
	ld.global.f32 	%f17, [%rd12+-12];
	mul.f32 	%f18, %f16, %f17;
	st.global.f32 	[%rd13+-12], %f18;
	ld.global.f32 	%f19, [%rd3];
	ld.global.f32 	%f20, [%rd12+-8];
	mul.f32 	%f21, %f19, %f20;
	st.global.f32 	[%rd13+-8], %f21;
	ld.global.f32 	%f22, [%rd3];
	ld.global.f32 	%f23, [%rd12+-4];
	mul.f32 	%f24, %f22, %f23;
	st.global.f32 	[%rd13+-4], %f24;
	ld.global.f32 	%f25, [%rd3];
	ld.global.f32 	%f26, [%rd12];
	mul.f32 	%f27, %f25, %f26;
	st.global.f32 	[%rd13], %f27;
	ld.global.f32 	%f28, [%rd3];
	ld.global.f32 	%f29, [%rd12+4];
	mul.f32 	%f30, %f28, %f29;
	st.global.f32 	[%rd13+4], %f30;
	ld.global.f32 	%f31, [%rd3];
	ld.global.f32 	%f32, [%rd12+8];
	mul.f32 	%f33, %f31, %f32;
	st.global.f32 	[%rd13+8], %f33;
	ld.global.f32 	%f34, [%rd3];
	ld.global.f32 	%f35, [%rd12+12];
	mul.f32 	%f36, %f34, %f35;
	st.global.f32 	[%rd13+12], %f36;
	ld.global.f32 	%f37, [%rd3];
	ld.global.f32 	%f38, [%rd12+16];
	mul.f32 	%f39, %f37, %f38;
	st.global.f32 	[%rd13+16], %f39;
	ld.global.f32 	%f40, [%rd3];
	ld.global.f32 	%f41, [%rd12+20];
	mul.f32 	%f42, %f40, %f41;
	st.global.f32 	[%rd13+20], %f42;
	ld.global.f32 	%f43, [%rd3];
	ld.global.f32 	%f44, [%rd12+24];
	mul.f32 	%f45, %f43, %f44;
	st.global.f32 	[%rd13+24], %f45;
	ld.global.f32 	%f46, [%rd3];
	ld.global.f32 	%f47, [%rd12+28];
	mul.f32 	%f48, %f46, %f47;
	st.global.f32 	[%rd13+28], %f48;
	add.s32 	%r40, %r40, 16;
	add.s32 	%r39, %r39, 16;
	setp.ne.s32 	%p5, %r40, 0;
	@%p5 bra 	$L__BB0_3;
$L__BB0_4:
	setp.eq.s32 	%p6, %r5, 0;
	@%p6 bra 	$L__BB0_13;
	and.b32  	%r13, %r25, 7;
	setp.lt.u32 	%p7, %r5, 8;
	@%p7 bra 	$L__BB0_7;
	ld.global.f32 	%f49, [%rd3];
	add.s32 	%r35, %r42, %r4;
	mul.wide.s32 	%rd14, %r35, 4;
	add.s64 	%rd15, %rd2, %rd14;
	ld.global.f32 	%f50, [%rd15];
	mul.f32 	%f51, %f49, %f50;
	add.s64 	%rd16, %rd1, %rd14;
	st.global.f32 	[%rd16], %f51;
	ld.global.f32 	%f52, [%rd3];
	ld.global.f32 	%f53, [%rd15+4];
	mul.f32 	%f54, %f52, %f53;
	st.global.f32 	[%rd16+4], %f54;
	ld.global.f32 	%f55, [%rd3];
	ld.global.f32 	%f56, [%rd15+8];
	mul.f32 	%f57, %f55, %f56;
	st.global.f32 	[%rd16+8], %f57;
	ld.global.f32 	%f58, [%rd3];
	ld.global.f32 	%f59, [%rd15+12];
	mul.f32 	%f60, %f58, %f59;
	st.global.f32 	[%rd16+12], %f60;
	ld.global.f32 	%f61, [%rd3];
	ld.global.f32 	%f62, [%rd15+16];
	mul.f32 	%f63, %f61, %f62;
	st.global.f32 	[%rd16+16], %f63;
	ld.global.f32 	%f64, [%rd3];
	ld.global.f32 	%f65, [%rd15+20];
	mul.f32 	%f66, %f64, %f65;
	st.global.f32 	[%rd16+20], %f66;
	ld.global.f32 	%f67, [%rd3];
	ld.global.f32 	%f68, [%rd15+24];
	mul.f32 	%f69, %f67, %f68;
	st.global.f32 	[%rd16+24], %f69;
	ld.global.f32 	%f70, [%rd3];
	ld.global.f32 	%f71, [%rd15+28];
	mul.f32 	%f72, %f70, %f71;
	st.global.f32 	[%rd16+28], %f72;
	add.s32 	%r42, %r42, 8;
$L__BB0_7:
	setp.eq.s32 	%p8, %r13, 0;
	@%p8 bra 	$L__BB0_13;
	and.b32  	%r16, %r25, 3;
	setp.lt.u32 	%p9, %r13, 4;
	@%p9 bra 	$L__BB0_10;
	ld.global.f32 	%f73, [%rd3];
	add.s32 	%r36, %r42, %r4;
	mul.wide.s32 	%rd17, %r36, 4;
	add.s64 	%rd18, %rd2, %rd17;
	ld.global.f32 	%f74, [%rd18];
	mul.f32 	%f75, %f73, %f74;
	add.s64 	%rd19, %rd1, %rd17;
	st.global.f32 	[%rd19], %f75;
	ld.global.f32 	%f76, [%rd3];
	ld.global.f32 	%f77, [%rd18+4];
	mul.f32 	%f78, %f76, %f77;
	st.global.f32 	[%rd19+4], %f78;
	ld.global.f32 	%f79, [%rd3];
	ld.global.f32 	%f80, [%rd18+8];
	mul.f32 	%f81, %f79, %f80;
	st.global.f32 	[%rd19+8], %f81;
	ld.global.f32 	%f82, [%rd3];
	ld.global.f32 	%f83, [%rd18+12];
	mul.f32 	%f84, %f82, %f83;
	st.global.f32 	[%rd19+12], %f84;
	add.s32 	%r42, %r42, 4;
$L__BB0_10:
	setp.eq.s32 	%p10, %r16, 0;
	@%p10 bra 	$L__BB0_13;
	add.s32 	%r37, %r2, %r42;
	add.s32 	%r38, %r37, %r1;
	add.s32 	%r45, %r38, %r3;
	neg.s32 	%r44, %r16;
$L__BB0_12:
	.pragma "nounroll";
	mul.wide.s32 	%rd20, %r45, 4;
	add.s64 	%rd21, %rd1, %rd20;
	add.s64 	%rd22, %rd2, %rd20;
	ld.global.f32 	%f85, [%rd3];
	ld.global.f32 	%f86, [%rd22];
	mul.f32 	%f87, %f85, %f86;
	st.global.f32 	[%rd21], %f87;
	add.s32 	%r45, %r45, 1;
	add.s32 	%r44, %r44, 1;
	setp.ne.s32 	%p11, %r44, 0;
	@%p11 bra 	$L__BB0_12;
$L__BB0_13:
	ret;

}
	// .globl	_Z18multiply_by_scalarPfS_fi
.visible .entry _Z18multiply_by_scalarPfS_fi(
	.param .u64 .ptr .align 1 _Z18multiply_by_scalarPfS_fi_param_0,
	.param .u64 .ptr .align 1 _Z18multiply_by_scalarPfS_fi_param_1,
	.param .f32 _Z18multiply_by_scalarPfS_fi_param_2,
	.param .u32 _Z18multiply_by_scalarPfS_fi_param_3
)
{
	.reg .pred 	%p<2>;
	.reg .b32 	%r<12>;
	.reg .b32 	%f<4>;
	.reg .b64 	%rd<8>;

	ld.param.u64 	%rd1, [_Z18multiply_by_scalarPfS_fi_param_0];
	ld.param.u64 	%rd2, [_Z18multiply_by_scalarPfS_fi_param_1];
	ld.param.f32 	%f1, [_Z18multiply_by_scalarPfS_fi_param_2];
	ld.param.u32 	%r2, [_Z18multiply_by_scalarPfS_fi_param_3];
	mov.u32 	%r3, %ctaid.x;
	mov.u32 	%r4, %ntid.x;
	mov.u32 	%r5, %tid.x;
	mad.lo.s32 	%r6, %r3, %r4, %r5;
	mov.u32 	%r7, %ctaid.y;
	mov.u32 	%r8, %ntid.y;
	mov.u32 	%r9, %tid.y;
	mad.lo.s32 	%r10, %r7, %r8, %r9;
	shl.b32 	%r11, %r10, 5;
	add.s32 	%r1, %r6, %r11;
	setp.ge.s32 	%p1, %r1, %r2;
	@%p1 bra 	$L__BB1_2;
	cvta.to.global.u64 	%rd3, %rd2;
	cvta.to.global.u64 	%rd4, %rd1;
	mul.wide.s32 	%rd5, %r1, 4;
	add.s64 	%rd6, %rd3, %rd5;
	ld.global.f32 	%f2, [%rd6];
	mul.f32 	%f3, %f1, %f2;
	add.s64 	%rd7, %rd4, %rd5;
	st.global.f32 	[%rd7], %f3;
$L__BB1_2:
	ret;

}
	// .globl	_Z14sum_vector_onePfS_i
.visible .entry _Z14sum_vector_onePfS_i(
	.param .u64 .ptr .align 1 _Z14sum_vector_onePfS_i_param_0,
	.param .u64 .ptr .align 1 _Z14sum_vector_onePfS_i_param_1,
	.param .u32 _Z14sum_vector_onePfS_i_param_2
)
{
	.reg .pred 	%p<2>;
	.reg .b32 	%r<12>;
	.reg .b32 	%f<3>;
	.reg .b64 	%rd<7>;

	ld.param.u64 	%rd1, [_Z14sum_vector_onePfS_i_param_0];
	ld.param.u64 	%rd2, [_Z14sum_vector_onePfS_i_param_1];
	ld.param.u32 	%r2, [_Z14sum_vector_onePfS_i_param_2];
	mov.u32 	%r3, %ctaid.x;
	mov.u32 	%r4, %ntid.x;
	mov.u32 	%r5, %tid.x;
	mad.lo.s32 	%r6, %r3, %r4, %r5;
	mov.u32 	%r7, %ctaid.y;
	mov.u32 	%r8, %ntid.y;
	mov.u32 	%r9, %tid.y;
	mad.lo.s32 	%r10, %r7, %r8, %r9;
	shl.b32 	%r11, %r10, 5;
	add.s32 	%r1, %r6, %r11;
	setp.ge.s32 	%p1, %r1, %r2;
	@%p1 bra 	$L__BB2_2;
	cvta.to.global.u64 	%rd3, %rd2;
	cvta.to.global.u64 	%rd4, %rd1;
	mul.wide.s32 	%rd5, %r1, 4;
	add.s64 	%rd6, %rd3, %rd5;
	ld.global.f32 	%f1, [%rd6];
	atom.global.add.f32 	%f2, [%rd4], %f1;
$L__BB2_2:
	ret;

}
	// .globl	_Z13sum_bias_convPfS_ii
.visible .entry _Z13sum_bias_convPfS_ii(
	.param .u64 .ptr .align 1 _Z13sum_bias_convPfS_ii_param_0,
	.param .u64 .ptr .align 1 _Z13sum_bias_convPfS_ii_param_1,
	.param .u32 _Z13sum_bias_convPfS_ii_param_2,
	.param .u32 _Z13sum_bias_convPfS_ii_param_3
)
{
	.reg .pred 	%p<14>;
	.reg .b32 	%r<45>;
	.reg .b32 	%f<85>;
	.reg .b64 	%rd<16>;

	ld.param.u64 	%rd5, [_Z13sum_bias_convPfS_ii_param_0];
	ld.param.u64 	%rd6, [_Z13sum_bias_convPfS_ii_param_1];
	ld.param.u32 	%r22, [_Z13sum_bias_convPfS_ii_param_2];
	ld.param.u32 	%r23, [_Z13sum_bias_convPfS_ii_param_3];
	cvta.to.global.u64 	%rd1, %rd6;
	mov.u32 	%r24, %ctaid.x;
	mov.u32 	%r25, %ntid.x;
	mov.u32 	%r26, %tid.x;
	mad.lo.s32 	%r27, %r24, %r25, %r26;
	mov.u32 	%r28, %ctaid.y;
	mov.u32 	%r29, %ntid.y;
	mov.u32 	%r30, %tid.y;
	mad.lo.s32 	%r31, %r28, %r29, %r30;
	shl.b32 	%r32, %r31, 5;
	add.s32 	%r1, %r27, %r32;
	setp.ge.s32 	%p1, %r1, %r23;
	setp.lt.s32 	%p2, %r22, 1;
	or.pred  	%p3, %p1, %p2;
	@%p3 bra 	$L__BB3_16;
	cvta.to.global.u64 	%rd7, %rd5;
	mul.lo.s32 	%r2, %r22, %r1;
	mul.wide.s32 	%rd8, %r1, 4;
	add.s64 	%rd2, %rd7, %rd8;
	ld.global.f32 	%f84, [%rd2];
	and.b32  	%r3, %r22, 15;
	add.s32 	%r4, %r3, -1;
	and.b32  	%r5, %r22, 7;
	add.s32 	%r6, %r5, -1;
	and.b32  	%r7, %r22, 2147483632;
	and.b32  	%r8, %r22, 3;
	neg.s32 	%r9, %r7;
	add.s64 	%rd3, %rd1, 32;
	mov.b32 	%r39, 0;
$L__BB3_2:
	setp.lt.u32 	%p4, %r22, 16;
	add.s32 	%r35, %r39, %r2;
	mul.lo.s32 	%r11, %r35, %r22;
	mov.b32 	%r43, 0;
	@%p4 bra 	$L__BB3_5;
	mov.u32 	%r40, %r11;
	mov.u32 	%r41, %r9;
$L__BB3_4:
	.pragma "nounroll";
	mul.wide.s32 	%rd9, %r40, 4;
	add.s64 	%rd10, %rd3, %rd9;
	ld.global.f32 	%f18, [%rd10+-32];
	add.f32 	%f19, %f18, %f84;
	st.global.f32 	[%rd2], %f19;
	ld.global.f32 	%f20, [%rd10+-28];
	add.f32 	%f21, %f20, %f19;
	st.global.f32 	[%rd2], %f21;
	ld.global.f32 	%f22, [%rd10+-24];
	add.f32 	%f23, %f22, %f21;
	st.global.f32 	[%rd2], %f23;
	ld.global.f32 	%f24, [%rd10+-20];
	add.f32 	%f25, %f24, %f23;
	st.global.f32 	[%rd2], %f25;
	ld.global.f32 	%f26, [%rd10+-16];
	add.f32 	%f27, %f26, %f25;
	st.global.f32 	[%rd2], %f27;
	ld.global.f32 	%f28, [%rd10+-12];
	add.f32 	%f29, %f28, %f27;
	st.global.f32 	[%rd2], %f29;
	ld.global.f32 	%f30, [%rd10+-8];
	add.f32 	%f31, %f30, %f29;
	st.global.f32 	[%rd2], %f31;
	ld.global.f32 	%f32, [%rd10+-4];
	add.f32 	%f33, %f32, %f31;
	st.global.f32 	[%rd2], %f33;
	ld.global.f32 	%f34, [%rd10];
	add.f32 	%f35, %f34, %f33;
	st.global.f32 	[%rd2], %f35;
	ld.global.f32 	%f36, [%rd10+4];
	add.f32 	%f37, %f36, %f35;
	st.global.f32 	[%rd2], %f37;
	ld.global.f32 	%f38, [%rd10+8];
	add.f32 	%f39, %f38, %f37;
	st.global.f32 	[%rd2], %f39;
	ld.global.f32 	%f40, [%rd10+12];
	add.f32 	%f41, %f40, %f39;
	st.global.f32 	[%rd2], %f41;
	ld.global.f32 	%f42, [%rd10+16];
	add.f32 	%f43, %f42, %f41;
	st.global.f32 	[%rd2], %f43;
	ld.global.f32 	%f44, [%rd10+20];
	add.f32 	%f45, %f44, %f43;
	st.global.f32 	[%rd2], %f45;
	ld.global.f32 	%f46, [%rd10+24];
	add.f32 	%f47, %f46, %f45;
	st.global.f32 	[%rd2], %f47;
	ld.global.f32 	%f48, [%rd10+28];
	add.f32 	%f84, %f48, %f47;
	st.global.f32 	[%rd2], %f84;
	add.s32 	%r41, %r41, 16;
	add.s32 	%r40, %r40, 16;
	setp.ne.s32 	%p5, %r41, 0;
	mov.u32 	%r43, %r7;
	@%p5 bra 	$L__BB3_4;
$L__BB3_5:
	setp.eq.s32 	%p6, %r3, 0;
	@%p6 bra 	$L__BB3_15;
	setp.lt.u32 	%p7, %r4, 7;
	@%p7 bra 	$L__BB3_8;
	add.s32 	%r36, %r43, %r11;
	mul.wide.s32 	%rd11, %r36, 4;
	add.s64 	%rd12, %rd1, %rd11;
	ld.global.f32 	%f50, [%rd12];
	add.f32 	%f51, %f50, %f84;
	st.global.f32 	[%rd2], %f51;
	ld.global.f32 	%f52, [%rd12+4];
	add.f32 	%f53, %f52, %f51;
	st.global.f32 	[%rd2], %f53;
	ld.global.f32 	%f54, [%rd12+8];
	add.f32 	%f55, %f54, %f53;
	st.global.f32 	[%rd2], %f55;
	ld.global.f32 	%f56, [%rd12+12];
	add.f32 	%f57, %f56, %f55;
	st.global.f32 	[%rd2], %f57;
	ld.global.f32 	%f58, [%rd12+16];
	add.f32 	%f59, %f58, %f57;
	st.global.f32 	[%rd2], %f59;
	ld.global.f32 	%f60, [%rd12+20];
	add.f32 	%f61, %f60, %f59;
	st.global.f32 	[%rd2], %f61;
	ld.global.f32 	%f62, [%rd12+24];
	add.f32 	%f63, %f62, %f61;
	st.global.f32 	[%rd2], %f63;
	ld.global.f32 	%f64, [%rd12+28];
	add.f32 	%f84, %f64, %f63;
	st.global.f32 	[%rd2], %f84;
	add.s32 	%r43, %r43, 8;
$L__BB3_8:
	setp.eq.s32 	%p8, %r5, 0;
	@%p8 bra 	$L__BB3_15;
	setp.lt.u32 	%p9, %r6, 3;
	@%p9 bra 	$L__BB3_11;
	add.s32 	%r37, %r43, %r11;
	mul.wide.s32 	%rd13, %r37, 4;
	add.s64 	%rd14, %rd1, %rd13;
	ld.global.f32 	%f66, [%rd14];
	add.f32 	%f67, %f66, %f84;
	st.global.f32 	[%rd2], %f67;
	ld.global.f32 	%f68, [%rd14+4];
	add.f32 	%f69, %f68, %f67;
	st.global.f32 	[%rd2], %f69;
	ld.global.f32 	%f70, [%rd14+8];
	add.f32 	%f71, %f70, %f69;
	st.global.f32 	[%rd2], %f71;
	ld.global.f32 	%f72, [%rd14+12];
	add.f32 	%f84, %f72, %f71;
	st.global.f32 	[%rd2], %f84;
	add.s32 	%r43, %r43, 4;
$L__BB3_11:
	setp.eq.s32 	%p10, %r8, 0;
	@%p10 bra 	$L__BB3_15;
	setp.eq.s32 	%p11, %r8, 1;
	add.s32 	%r38, %r43, %r11;
	mul.wide.s32 	%rd15, %r38, 4;
	add.s64 	%rd4, %rd1, %rd15;
	ld.global.f32 	%f73, [%rd4];
	add.f32 	%f84, %f73, %f84;
	st.global.f32 	[%rd2], %f84;
	@%p11 bra 	$L__BB3_15;
	setp.eq.s32 	%p12, %r8, 2;
	ld.global.f32 	%f74, [%rd4+4];
	add.f32 	%f84, %f74, %f84;
	st.global.f32 	[%rd2], %f84;
	@%p12 bra 	$L__BB3_15;
	ld.global.f32 	%f75, [%rd4+8];
	add.f32 	%f84, %f75, %f84;
	st.global.f32 	[%rd2], %f84;
$L__BB3_15:
	add.s32 	%r39, %r39, 1;
	setp.ne.s32 	%p13, %r39, %r22;
	@%p13 bra 	$L__BB3_2;
$L__BB3_16:
	ret;

}


// ===== COMPILED SASS (sm_100) =====

	.target	sm_100

	.elftype	@"ET_EXEC"


//--------------------- .note.nv.tkinfo           --------------------------
	.section	.note.nv.tkinfo,"",@"SHT_NOTE"
	.sectionflags	@"SHF_NOTE_NV_TKINFO"
	.tkinfo
        /*0018*/ 	.word	0x00000002
        /*0030*/ 	.string	""
        /*0030*/ 	.string	"ptxas"
        /*0030*/ 	.string	"Cuda compilation tools, release 13.0, V13.0.88"
        /*0030*/ 	.string	"Build cuda_13.0.r13.0/compiler.36424714_0"
        /*0030*/ 	.string	"-arch sm_100 -m 64 "



//--------------------- .note.nv.cuinfo           --------------------------
	.section	.note.nv.cuinfo,"",@"SHT_NOTE"
	.sectionflags	@"SHF_NOTE_NV_CUINFO"
        /*0018*/ 	.short	0x0002
        /*001a*/ 	.short	0x0064
        /*001c*/ 	.short	0x0082
	.zero		2


//--------------------- .nv.info                  --------------------------
	.section	.nv.info,"",@"SHT_CUDA_INFO"
	.align	4


	//----- nvinfo : EIATTR_REGCOUNT
	.align		4
        /*0000*/ 	.byte	0x04, 0x2f
        /*0002*/ 	.short	(.L_1 - .L_0)
	.align		4
.L_0:
        /*0004*/ 	.word	index@(_Z15vector_outer_v1PfS_S_ii)
        /*0008*/ 	.word	0x00000018


	//----- nvinfo : EIATTR_FRAME_SIZE
	.align		4
.L_1:
        /*000c*/ 	.byte	0x04, 0x11
        /*000e*/ 	.short	(.L_3 - .L_2)
	.align		4
.L_2:
        /*0010*/ 	.word	index@(_Z15vector_outer_v1PfS_S_ii)
        /*0014*/ 	.word	0x00000000


	//----- nvinfo : EIATTR_REGCOUNT
	.align		4
.L_3:
        /*0018*/ 	.byte	0x04, 0x2f
        /*001a*/ 	.short	(.L_5 - .L_4)
	.align		4
.L_4:
        /*001c*/ 	.word	index@(_Z18multiply_by_scalarPfS_fi)
        /*0020*/ 	.word	0x0000000a


	//----- nvinfo : EIATTR_FRAME_SIZE
	.align		4
.L_5:
        /*0024*/ 	.byte	0x04, 0x11
        /*0026*/ 	.short	(.L_7 - .L_6)
	.align		4
.L_6:
        /*0028*/ 	.word	index@(_Z18multiply_by_scalarPfS_fi)
        /*002c*/ 	.word	0x00000000


	//----- nvinfo : EIATTR_REGCOUNT
	.align		4
.L_7:
        /*0030*/ 	.byte	0x04, 0x2f
        /*0032*/ 	.short	(.L_9 - .L_8)
	.align		4
.L_8:
        /*0034*/ 	.word	index@(_Z14sum_vector_onePfS_i)
        /*0038*/ 	.word	0x00000008


	//----- nvinfo : EIATTR_FRAME_SIZE
	.align		4
.L_9:
        /*003c*/ 	.byte	0x04, 0x11
        /*003e*/ 	.short	(.L_11 - .L_10)
	.align		4
.L_10:
        /*0040*/ 	.word	index@(_Z14sum_vector_onePfS_i)
        /*0044*/ 	.word	0x00000000


	//----- nvinfo : EIATTR_REGCOUNT
	.align		4
.L_11:
        /*0048*/ 	.byte	0x04, 0x2f
        /*004a*/ 	.short	(.L_13 - .L_12)
	.align		4
.L_12:
        /*004c*/ 	.word	index@(_Z13sum_bias_convPfS_ii)
        /*0050*/ 	.word	0x00000018


	//----- nvinfo : EIATTR_FRAME_SIZE
	.align		4
.L_13:
        /*0054*/ 	.byte	0x04, 0x11
        /*0056*/ 	.short	(.L_15 - .L_14)
	.align		4
.L_14:
        /*0058*/ 	.word	index@(_Z13sum_bias_convPfS_ii)
        /*005c*/ 	.word	0x00000000


	//----- nvinfo : EIATTR_MIN_STACK_SIZE
	.align		4
.L_15:
        /*0060*/ 	.byte	0x04, 0x12
        /*0062*/ 	.short	(.L_17 - .L_16)
	.align		4
.L_16:
        /*0064*/ 	.word	index@(_Z13sum_bias_convPfS_ii)
        /*0068*/ 	.word	0x00000000


	//----- nvinfo : EIATTR_MIN_STACK_SIZE
	.align		4
.L_17:
        /*006c*/ 	.byte	0x04, 0x12
        /*006e*/ 	.short	(.L_19 - .L_18)
	.align		4
.L_18:
        /*0070*/ 	.word	index@(_Z14sum_vector_onePfS_i)
        /*0074*/ 	.word	0x00000000


	//----- nvinfo : EIATTR_MIN_STACK_SIZE
	.align		4
.L_19:
        /*0078*/ 	.byte	0x04, 0x12
        /*007a*/ 	.short	(.L_21 - .L_20)
	.align		4
.L_20:
        /*007c*/ 	.word	index@(_Z18multiply_by_scalarPfS_fi)
        /*0080*/ 	.word	0x00000000


	//----- nvinfo : EIATTR_MIN_STACK_SIZE
	.align		4
.L_21:
        /*0084*/ 	.byte	0x04, 0x12
        /*0086*/ 	.short	(.L_23 - .L_22)
	.align		4
.L_22:
        /*0088*/ 	.word	index@(_Z15vector_outer_v1PfS_S_ii)
        /*008c*/ 	.word	0x00000000
.L_23:


//--------------------- .nv.compat                --------------------------
	.section	.nv.compat,"",@"SHT_CUDA_COMPAT_INFO"
	.align	4
        /*0000*/ 	.byte	0x02, 0x09, 0x00, 0x00, 0x02, 0x02, 0x01, 0x00, 0x02, 0x05, 0x05, 0x00, 0x03, 0x07, 0x01, 0x01
        /*0010*/ 	.byte	0x02, 0x03, 0x00, 0x00, 0x02, 0x06, 0x01, 0x00, 0x04, 0x0b, 0x08, 0x00, 0x09, 0x00, 0x00, 0x00
        /*0020*/ 	.byte	0x00, 0x00, 0x00, 0x00


//--------------------- .nv.info._Z13sum_bias_convPfS_ii --------------------------
	.section	.nv.info._Z13sum_bias_convPfS_ii,"",@"SHT_CUDA_INFO"
	.sectionflags	@""
	.align	4


	//----- nvinfo : EIATTR_CUDA_API_VERSION
	.align		4
        /*0000*/ 	.byte	0x04, 0x37
        /*0002*/ 	.short	(.L_25 - .L_24)
.L_24:
        /*0004*/ 	.word	0x00000082


	//----- nvinfo : EIATTR_KPARAM_INFO
	.align		4
.L_25:
        /*0008*/ 	.byte	0x04, 0x17
        /*000a*/ 	.short	(.L_27 - .L_26)
.L_26:
        /*000c*/ 	.word	0x00000000
        /*0010*/ 	.short	0x0003
        /*0012*/ 	.short	0x0014
        /*0014*/ 	.byte	0x00, 0xf0, 0x11, 0x00


	//----- nvinfo : EIATTR_KPARAM_INFO
	.align		4
.L_27:
        /*0018*/ 	.byte	0x04, 0x17
        /*001a*/ 	.short	(.L_29 - .L_28)
.L_28:
        /*001c*/ 	.word	0x00000000
        /*0020*/ 	.short	0x0002
        /*0022*/ 	.short	0x0010
        /*0024*/ 	.byte	0x00, 0xf0, 0x11, 0x00


	//----- nvinfo : EIATTR_KPARAM_INFO
	.align		4
.L_29:
        /*0028*/ 	.byte	0x04, 0x17
        /*002a*/ 	.short	(.L_31 - .L_30)
.L_30:
        /*002c*/ 	.word	0x00000000
        /*0030*/ 	.short	0x0001
        /*0032*/ 	.short	0x0008
        /*0034*/ 	.byte	0x00, 0xf5, 0x21, 0x00


	//----- nvinfo : EIATTR_KPARAM_INFO
	.align		4
.L_31:
        /*0038*/ 	.byte	0x04, 0x17
        /*003a*/ 	.short	(.L_33 - .L_32)
.L_32:
        /*003c*/ 	.word	0x00000000
        /*0040*/ 	.short	0x0000
        /*0042*/ 	.short	0x0000
        /*0044*/ 	.byte	0x00, 0xf5, 0x21, 0x00


	//----- nvinfo : EIATTR_SPARSE_MMA_MASK
	.align		4
.L_33:
        /*0048*/ 	.byte	0x03, 0x50
        /*004a*/ 	.short	0x0000


	//----- nvinfo : EIATTR_MAXREG_COUNT
	.align		4
        /*004c*/ 	.byte	0x03, 0x1b
        /*004e*/ 	.short	0x00ff


	//----- nvinfo : EIATTR_MERCURY_ISA_VERSION
	.align		4
        /*0050*/ 	.byte	0x03, 0x5f
        /*0052*/ 	.short	0x0101


	//----- nvinfo : EIATTR_VRC_CTA_INIT_COUNT
	.align		4
        /*0054*/ 	.byte	0x02, 0x4a
	.zero		1
	.zero		1


	//----- nvinfo : EIATTR_EXIT_INSTR_OFFSETS
	.align		4
        /*0058*/ 	.byte	0x04, 0x1c
        /*005a*/ 	.short	(.L_35 - .L_34)


	//   ....[0]....
.L_34:
        /*005c*/ 	.word	0x000000d0


	//   ....[1]....
        /*0060*/ 	.word	0x00000a60


	//----- nvinfo : EIATTR_CBANK_PARAM_SIZE
	.align		4
.L_35:
        /*0064*/ 	.byte	0x03, 0x19
        /*0066*/ 	.short	0x0018


	//----- nvinfo : EIATTR_PARAM_CBANK
	.align		4
        /*0068*/ 	.byte	0x04, 0x0a
        /*006a*/ 	.short	(.L_37 - .L_36)
	.align		4
.L_36:
        /*006c*/ 	.word	index@(.nv.constant0._Z13sum_bias_convPfS_ii)
        /*0070*/ 	.short	0x0380
        /*0072*/ 	.short	0x0018


	//----- nvinfo : EIATTR_SW_WAR
	.align		4
.L_37:
        /*0074*/ 	.byte	0x04, 0x36
        /*0076*/ 	.short	(.L_39 - .L_38)
.L_38:
        /*0078*/ 	.word	0x00000008
.L_39:


//--------------------- .nv.info._Z14sum_vector_onePfS_i --------------------------
	.section	.nv.info._Z14sum_vector_onePfS_i,"",@"SHT_CUDA_INFO"
	.sectionflags	@""
	.align	4


	//----- nvinfo : EIATTR_CUDA_API_VERSION
	.align		4
        /*0000*/ 	.byte	0x04, 0x37
        /*0002*/ 	.short	(.L_41 - .L_40)
.L_40:
        /*0004*/ 	.word	0x00000082


	//----- nvinfo : EIATTR_KPARAM_INFO
	.align		4
.L_41:
        /*0008*/ 	.byte	0x04, 0x17
        /*000a*/ 	.short	(.L_43 - .L_42)
.L_42:
        /*000c*/ 	.word	0x00000000
        /*0010*/ 	.short	0x0002
        /*0012*/ 	.short	0x0010
        /*0014*/ 	.byte	0x00, 0xf0, 0x11, 0x00


	//----- nvinfo : EIATTR_KPARAM_INFO
	.align		4
.L_43:
        /*0018*/ 	.byte	0x04, 0x17
        /*001a*/ 	.short	(.L_45 - .L_44)
.L_44:
        /*001c*/ 	.word	0x00000000
        /*0020*/ 	.short	0x0001
        /*0022*/ 	.short	0x0008
        /*0024*/ 	.byte	0x00, 0xf5, 0x21, 0x00


	//----- nvinfo : EIATTR_KPARAM_INFO
	.align		4
.L_45:
        /*0028*/ 	.byte	0x04, 0x17
        /*002a*/ 	.short	(.L_47 - .L_46)
.L_46:
        /*002c*/ 	.word	0x00000000
        /*0030*/ 	.short	0x0000
        /*0032*/ 	.short	0x0000
        /*0034*/ 	.byte	0x00, 0xf5, 0x21, 0x00


	//----- nvinfo : EIATTR_SPARSE_MMA_MASK
	.align		4
.L_47:
        /*0038*/ 	.byte	0x03, 0x50
        /*003a*/ 	.short	0x0000


	//----- nvinfo : EIATTR_MAXREG_COUNT
	.align		4
        /*003c*/ 	.byte	0x03, 0x1b
        /*003e*/ 	.short	0x00ff


	//----- nvinfo : EIATTR_MERCURY_ISA_VERSION
	.align		4
        /*0040*/ 	.byte	0x03, 0x5f
        /*0042*/ 	.short	0x0101


	//----- nvinfo : EIATTR_VRC_CTA_INIT_COUNT
	.align		4
        /*0044*/ 	.byte	0x02, 0x4a
	.zero		1
	.zero		1


	//----- nvinfo : EIATTR_EXIT_INSTR_OFFSETS
	.align		4
        /*0048*/ 	.byte	0x04, 0x1c
        /*004a*/ 	.short	(.L_49 - .L_48)


	//   ....[0]....
.L_48:
        /*004c*/ 	.word	0x000000c0


	//   ....[1]....
        /*0050*/ 	.word	0x00000130


	//----- nvinfo : EIATTR_CBANK_PARAM_SIZE
	.align		4
.L_49:
        /*0054*/ 	.byte	0x03, 0x19
        /*0056*/ 	.short	0x0014


	//----- nvinfo : EIATTR_PARAM_CBANK
	.align		4
        /*0058*/ 	.byte	0x04, 0x0a
        /*005a*/ 	.short	(.L_51 - .L_50)
	.align		4
.L_50:
        /*005c*/ 	.word	index@(.nv.constant0._Z14sum_vector_onePfS_i)
        /*0060*/ 	.short	0x0380
        /*0062*/ 	.short	0x0014


	//----- nvinfo : EIATTR_SW_WAR
	.align		4
.L_51:
        /*0064*/ 	.byte	0x04, 0x36
        /*0066*/ 	.short	(.L_53 - .L_52)
.L_52:
        /*0068*/ 	.word	0x00000008
.L_53:


//--------------------- .nv.info._Z18multiply_by_scalarPfS_fi --------------------------
	.section	.nv.info._Z18multiply_by_scalarPfS_fi,"",@"SHT_CUDA_INFO"
	.sectionflags	@""
	.align	4


	//----- nvinfo : EIATTR_CUDA_API_VERSION
	.align		4
        /*0000*/ 	.byte	0x04, 0x37
        /*0002*/ 	.short	(.L_55 - .L_54)
.L_54:
        /*0004*/ 	.word	0x00000082


	//----- nvinfo : EIATTR_KPARAM_INFO
	.align		4
.L_55:
        /*0008*/ 	.byte	0x04, 0x17
        /*000a*/ 	.short	(.L_57 - .L_56)
.L_56:
        /*000c*/ 	.word	0x00000000
        /*0010*/ 	.short	0x0003
        /*0012*/ 	.short	0x0014
        /*0014*/ 	.byte	0x00, 0xf0, 0x11, 0x00


	//----- nvinfo : EIATTR_KPARAM_INFO
	.align		4
.L_57:
        /*0018*/ 	.byte	0x04, 0x17
        /*001a*/ 	.short	(.L_59 - .L_58)
.L_58:
        /*001c*/ 	.word	0x00000000
        /*0020*/ 	.short	0x0002
        /*0022*/ 	.short	0x0010
        /*0024*/ 	.byte	0x00, 0xf0, 0x11, 0x00


	//----- nvinfo : EIATTR_KPARAM_INFO
	.align		4
.L_59:
        /*0028*/ 	.byte	0x04, 0x17
        /*002a*/ 	.short	(.L_61 - .L_60)
.L_60:
        /*002c*/ 	.word	0x00000000
        /*0030*/ 	.short	0x0001
        /*0032*/ 	.short	0x0008
        /*0034*/ 	.byte	0x00, 0xf5, 0x21, 0x00


	//----- nvinfo : EIATTR_KPARAM_INFO
	.align		4
.L_61:
        /*0038*/ 	.byte	0x04, 0x17
        /*003a*/ 	.short	(.L_63 - .L_62)
.L_62:
        /*003c*/ 	.word	0x00000000
        /*0040*/ 	.short	0x0000
        /*0042*/ 	.short	0x0000
        /*0044*/ 	.byte	0x00, 0xf5, 0x21, 0x00


	//----- nvinfo : EIATTR_SPARSE_MMA_MASK
	.align		4
.L_63:
        /*0048*/ 	.byte	0x03, 0x50
        /*004a*/ 	.short	0x0000


	//----- nvinfo : EIATTR_MAXREG_COUNT
	.align		4
        /*004c*/ 	.byte	0x03, 0x1b
        /*004e*/ 	.short	0x00ff


	//----- nvinfo : EIATTR_MERCURY_ISA_VERSION
	.align		4
        /*0050*/ 	.byte	0x03, 0x5f
        /*0052*/ 	.short	0x0101


	//----- nvinfo : EIATTR_VRC_CTA_INIT_COUNT
	.align		4
        /*0054*/ 	.byte	0x02, 0x4a
	.zero		1
	.zero		1


	//----- nvinfo : EIATTR_EXIT_INSTR_OFFSETS
	.align		4
        /*0058*/ 	.byte	0x04, 0x1c
        /*005a*/ 	.short	(.L_65 - .L_64)


	//   ....[0]....
.L_64:
        /*005c*/ 	.word	0x000000c0


	//   ....[1]....
        /*0060*/ 	.word	0x00000160


	//----- nvinfo : EIATTR_CBANK_PARAM_SIZE
	.align		4
.L_65:
        /*0064*/ 	.byte	0x03, 0x19
        /*0066*/ 	.short	0x0018


	//----- nvinfo : EIATTR_PARAM_CBANK
	.align		4
        /*0068*/ 	.byte	0x04, 0x0a
        /*006a*/ 	.short	(.L_67 - .L_66)
	.align		4
.L_66:
        /*006c*/ 	.word	index@(.nv.constant0._Z18multiply_by_scalarPfS_fi)
        /*0070*/ 	.short	0x0380
        /*0072*/ 	.short	0x0018


	//----- nvinfo : EIATTR_SW_WAR
	.align		4
.L_67:
        /*0074*/ 	.byte	0x04, 0x36
        /*0076*/ 	.short	(.L_69 - .L_68)
.L_68:
        /*0078*/ 	.word	0x00000008
.L_69:


//--------------------- .nv.info._Z15vector_outer_v1PfS_S_ii --------------------------
	.section	.nv.info._Z15vector_outer_v1PfS_S_ii,"",@"SHT_CUDA_INFO"
	.sectionflags	@""
	.align	4


	//----- nvinfo : EIATTR_CUDA_API_VERSION
	.align		4
        /*0000*/ 	.byte	0x04, 0x37
        /*0002*/ 	.short	(.L_71 - .L_70)
.L_70:
        /*0004*/ 	.word	0x00000082


	//----- nvinfo : EIATTR_KPARAM_INFO
	.align		4
.L_71:
        /*0008*/ 	.byte	0x04, 0x17
        /*000a*/ 	.short	(.L_73 - .L_72)
.L_72:
        /*000c*/ 	.word	0x00000000
        /*0010*/ 	.short	0x0004
        /*0012*/ 	.short	0x001c
        /*0014*/ 	.byte	0x00, 0xf0, 0x11, 0x00


	//----- nvinfo : EIATTR_KPARAM_INFO
	.align		4
.L_73:
        /*0018*/ 	.byte	0x04, 0x17
        /*001a*/ 	.short	(.L_75 - .L_74)
.L_74:
        /*001c*/ 	.word	0x00000000
        /*0020*/ 	.short	0x0003
        /*0022*/ 	.short	0x0018
        /*0024*/ 	.byte	0x00, 0xf0, 0x11, 0x00


	//----- nvinfo : EIATTR_KPARAM_INFO
	.align		4
.L_75:
        /*0028*/ 	.byte	0x04, 0x17
        /*002a*/ 	.short	(.L_77 - .L_76)
.L_76:
        /*002c*/ 	.word	0x00000000
        /*0030*/ 	.short	0x0002
        /*0032*/ 	.short	0x0010
        /*0034*/ 	.byte	0x00, 0xf5, 0x21, 0x00


	//----- nvinfo : EIATTR_KPARAM_INFO
	.align		4
.L_77:
        /*0038*/ 	.byte	0x04, 0x17
        /*003a*/ 	.short	(.L_79 - .L_78)
.L_78:
        /*003c*/ 	.word	0x00000000
        /*0040*/ 	.short	0x0001
        /*0042*/ 	.short	0x0008
        /*0044*/ 	.byte	0x00, 0xf5, 0x21, 0x00


	//----- nvinfo : EIATTR_KPARAM_INFO
	.align		4
.L_79:
        /*0048*/ 	.byte	0x04, 0x17
        /*004a*/ 	.short	(.L_81 - .L_80)
.L_80:
        /*004c*/ 	.word	0x00000000
        /*0050*/ 	.short	0x0000
        /*0052*/ 	.short	0x0000
        /*0054*/ 	.byte	0x00, 0xf5, 0x21, 0x00


	//----- nvinfo : EIATTR_SPARSE_MMA_MASK
	.align		4
.L_81:
        /*0058*/ 	.byte	0x03, 0x50
        /*005a*/ 	.short	0x0000


	//----- nvinfo : EIATTR_MAXREG_COUNT
	.align		4
        /*005c*/ 	.byte	0x03, 0x1b
        /*005e*/ 	.short	0x00ff


	//----- nvinfo : EIATTR_MERCURY_ISA_VERSION
	.align		4
        /*0060*/ 	.byte	0x03, 0x5f
        /*0062*/ 	.short	0x0101


	//----- nvinfo : EIATTR_VRC_CTA_INIT_COUNT
	.align		4
        /*0064*/ 	.byte	0x02, 0x4a
	.zero		1
	.zero		1


	//----- nvinfo : EIATTR_EXIT_INSTR_OFFSETS
	.align		4
        /*0068*/ 	.byte	0x04, 0x1c
        /*006a*/ 	.short	(.L_83 - .L_82)


	//   ....[0]....
.L_82:
        /*006c*/ 	.word	0x000000e0


	//   ....[1]....
        /*0070*/ 	.word	0x000006a0


	//   ....[2]....
        /*0074*/ 	.word	0x00000950


	//   ....[3]....
        /*0078*/ 	.word	0x00000b00


	//   ....[4]....
        /*007c*/ 	.word	0x00000c00


	//----- nvinfo : EIATTR_CBANK_PARAM_SIZE
	.align		4
.L_83:
        /*0080*/ 	.byte	0x03, 0x19
        /*0082*/ 	.short	0x0020


	//----- nvinfo : EIATTR_PARAM_CBANK
	.align		4
        /*0084*/ 	.byte	0x04, 0x0a
        /*0086*/ 	.short	(.L_85 - .L_84)
	.align		4
.L_84:
        /*0088*/ 	.word	index@(.nv.constant0._Z15vector_outer_v1PfS_S_ii)
        /*008c*/ 	.short	0x0380
        /*008e*/ 	.short	0x0020


	//----- nvinfo : EIATTR_SW_WAR
	.align		4
.L_85:
        /*0090*/ 	.byte	0x04, 0x36
        /*0092*/ 	.short	(.L_87 - .L_86)
.L_86:
        /*0094*/ 	.word	0x00000008
.L_87:


//--------------------- .nv.callgraph             --------------------------
	.section	.nv.callgraph,"",@"SHT_CUDA_CALLGRAPH"
	.align	4
	.sectionentsize	8
	.align		4
        /*0000*/ 	.word	0x00000000
	.align		4
        /*0004*/ 	.word	0xffffffff
	.align		4
        /*0008*/ 	.word	0x00000000
	.align		4
        /*000c*/ 	.word	0xfffffffe
	.align		4
        /*0010*/ 	.word	0x00000000
	.align		4
        /*0014*/ 	.word	0xfffffffd
	.align		4
        /*0018*/ 	.word	0x00000000
	.align		4
        /*001c*/ 	.word	0xfffffffc


//--------------------- .text._Z13sum_bias_convPfS_ii --------------------------
	.section	.text._Z13sum_bias_convPfS_ii,"ax",@progbits
	.align	128
        .global         _Z13sum_bias_convPfS_ii
        .type           _Z13sum_bias_convPfS_ii,@function
        .size           _Z13sum_bias_convPfS_ii,(.L_x_15 - _Z13sum_bias_convPfS_ii)
        .other          _Z13sum_bias_convPfS_ii,@"STO_CUDA_ENTRY STV_DEFAULT"
_Z13sum_bias_convPfS_ii:
.text._Z13sum_bias_convPfS_ii:
[----:B------:R-:W-:Y:S01]  /*0000*/  LDC R1, c[0x0][0x37c] ;  /* 0x0000df00ff017b82 */ /* 0x000fe20000000800 */
[----:B------:R-:W0:Y:S07]  /*0010*/  S2R R3, SR_TID.X ;  /* 0x0000000000037919 */ /* 0x000e2e0000002100 */
[----:B------:R-:W0:Y:S01]  /*0020*/  S2UR UR4, SR_CTAID.X ;  /* 0x00000000000479c3 */ /* 0x000e220000002500 */
[----:B------:R-:W1:Y:S07]  /*0030*/  S2R R5, SR_TID.Y ;  /* 0x0000000000057919 */ /* 0x000e6e0000002200 */
[----:B------:R-:W0:Y:S08]  /*0040*/  LDC R0, c[0x0][0x360] ;  /* 0x0000d800ff007b82 */ /* 0x000e300000000800 */
[----:B------:R-:W1:Y:S08]  /*0050*/  S2UR UR5, SR_CTAID.Y ;  /* 0x00000000000579c3 */ /* 0x000e700000002600 */
[----:B------:R-:W1:Y:S08]  /*0060*/  LDC R2, c[0x0][0x364] ;  /* 0x0000d900ff027b82 */ /* 0x000e700000000800 */
[----:B------:R-:W2:Y:S01]  /*0070*/  LDC.64 R8, c[0x0][0x390] ;  /* 0x0000e400ff087b82 */ /* 0x000ea20000000a00 */
[----:B0-----:R-:W-:-:S02]  /*0080*/  IMAD R0, R0, UR4, R3 ;  /* 0x0000000400007c24 */ /* 0x001fc4000f8e0203 */
[----:B-1----:R-:W-:-:S05]  /*0090*/  IMAD R3, R2, UR5, R5 ;  /* 0x0000000502037c24 */ /* 0x002fca000f8e0205 */
[----:B------:R-:W-:Y:S02]  /*00a0*/  LEA R0, R3, R0, 0x5 ;  /* 0x0000000003007211 */ /* 0x000fe400078e28ff */
[----:B--2---:R-:W-:-:S04]  /*00b0*/  ISETP.GE.AND P0, PT, R8, 0x1, PT ;  /* 0x000000010800780c */ /* 0x004fc80003f06270 */
[----:B------:R-:W-:-:S13]  /*00c0*/  ISETP.GE.OR P0, PT, R0, R9, !P0 ;  /* 0x000000090000720c */ /* 0x000fda0004706670 */
[----:B------:R-:W-:Y:S05]  /*00d0*/  @P0 EXIT ;  /* 0x000000000000094d */ /* 0x000fea0003800000 */
[----:B------:R-:W0:Y:S01]  /*00e0*/  LDC.64 R2, c[0x0][0x380] ;  /* 0x0000e000ff027b82 */ /* 0x000e220000000a00 */
[----:B------:R-:W1:Y:S01]  /*00f0*/  LDCU.64 UR8, c[0x0][0x358] ;  /* 0x00006b00ff0877ac */ /* 0x000e620008000a00 */
[----:B------:R-:W2:Y:S01]  /*0100*/  LDCU.64 UR6, c[0x0][0x388] ;  /* 0x00007100ff0677ac */ /* 0x000ea20008000a00 */
[----:B0-----:R-:W-:-:S05]  /*0110*/  IMAD.WIDE R2, R0, 0x4, R2 ;  /* 0x0000000400027825 */ /* 0x001fca00078e0202 */
[----:B-1----:R0:W5:Y:S01]  /*0120*/  LDG.E R5, desc[UR8][R2.64] ;  /* 0x0000000802057981 */ /* 0x002162000c1e1900 */
[C---:B------:R-:W-:Y:S01]  /*0130*/  LOP3.LUT R4, R8.reuse, 0xf, RZ, 0xc0, !PT ;  /* 0x0000000f08047812 */ /* 0x040fe200078ec0ff */
[----:B--2---:R-:W-:Y:S01]  /*0140*/  UIADD3 UR5, UP0, UPT, UR6, 0x20, URZ ;  /* 0x0000002006057890 */ /* 0x004fe2000ff1e0ff */
[----:B------:R-:W-:Y:S01]  /*0150*/  LOP3.LUT R6, R8, 0x7, RZ, 0xc0, !PT ;  /* 0x0000000708067812 */ /* 0x000fe200078ec0ff */
[----:B------:R-:W-:Y:S01]  /*0160*/  UMOV UR4, URZ ;  /* 0x000000ff00047c82 */ /* 0x000fe20008000000 */
[----:B------:R-:W-:Y:S01]  /*0170*/  IADD3 R7, PT, PT, R4, -0x1, RZ ;  /* 0xffffffff04077810 */ /* 0x000fe20007ffe0ff */
[----:B------:R-:W-:Y:S01]  /*0180*/  UIADD3.X UR6, UPT, UPT, URZ, UR7, URZ, UP0, !UPT ;  /* 0x00000007ff067290 */ /* 0x000fe200087fe4ff */
[----:B------:R-:W-:Y:S02]  /*0190*/  IADD3 R9, PT, PT, R6, -0x1, RZ ;  /* 0xffffffff06097810 */ /* 0x000fe40007ffe0ff */
[----:B------:R-:W-:Y:S02]  /*01a0*/  ISETP.GE.U32.AND P0, PT, R7, 0x7, PT ;  /* 0x000000070700780c */ /* 0x000fe40003f06070 */
[----:B------:R-:W-:-:S02]  /*01b0*/  LOP3.LUT R7, R8, 0x7ffffff0, RZ, 0xc0, !PT ;  /* 0x7ffffff008077812 */ /* 0x000fc400078ec0ff */
[----:B------:R-:W-:Y:S02]  /*01c0*/  ISETP.GE.U32.AND P1, PT, R9, 0x3, PT ;  /* 0x000000030900780c */ /* 0x000fe40003f26070 */
[----:B------:R-:W-:Y:S02]  /*01d0*/  LOP3.LUT R8, R8, 0x3, RZ, 0xc0, !PT ;  /* 0x0000000308087812 */ /* 0x000fe400078ec0ff */
[----:B0-----:R-:W-:-:S09]  /*01e0*/  IADD3 R9, PT, PT, -R7, RZ, RZ ;  /* 0x000000ff07097210 */ /* 0x001fd20007ffe1ff */
.L_x_5:
[----:B0-----:R-:W0:Y:S02]  /*01f0*/  LDC R11, c[0x0][0x390] ;  /* 0x0000e400ff0b7b82 */ /* 0x001e240000000800 */
[----:B0-----:R-:W-:Y:S01]  /*0200*/  ISETP.GE.U32.AND P3, PT, R11, 0x10, PT ;  /* 0x000000100b00780c */ /* 0x001fe20003f66070 */
[----:B------:R-:W-:Y:S01]  /*0210*/  IMAD R10, R0, R11, UR4 ;  /* 0x00000004000a7e24 */ /* 0x000fe2000f8e020b */
[----:B------:R-:W-:-:S03]  /*0220*/  UIADD3 UR4, UPT, UPT, UR4, 0x1, URZ ;  /* 0x0000000104047890 */ /* 0x000fc6000fffe0ff */
[----:B------:R-:W-:-:S03]  /*0230*/  IMAD R10, R10, R11, RZ ;  /* 0x0000000b0a0a7224 */ /* 0x000fc600078e02ff */
[----:B------:R-:W-:Y:S01]  /*0240*/  ISETP.NE.AND P2, PT, R11, UR4, PT ;  /* 0x000000040b007c0c */ /* 0x000fe2000bf45270 */
[----:B------:R-:W-:-:S04]  /*0250*/  HFMA2 R11, -RZ, RZ, 0, 0 ;  /* 0x00000000ff0b7431 */ /* 0x000fc800000001ff */
[----:B-1234-:R-:W-:Y:S08]  /*0260*/  @!P3 BRA `(.L_x_0) ;  /* 0x0000000000e8b947 */ /* 0x01eff00003800000 */
[----:B------:R-:W-:Y:S02]  /*0270*/  MOV R14, R10 ;  /* 0x0000000a000e7202 */ /* 0x000fe40000000f00 */
[----:B------:R-:W-:-:S07]  /*0280*/  MOV R11, R9 ;  /* 0x00000009000b7202 */ /* 0x000fce0000000f00 */
.L_x_1:
[----:B------:R-:W-:Y:S02]  /*0290*/  MOV R12, UR5 ;  /* 0x00000005000c7c02 */ /* 0x000fe40008000f00 */
[----:B------:R-:W-:-:S03]  /*02a0*/  MOV R13, UR6 ;  /* 0x00000006000d7c02 */ /* 0x000fc60008000f00 */
[----:B------:R-:W-:-:S05]  /*02b0*/  IMAD.WIDE R12, R14, 0x4, R12 ;  /* 0x000000040e0c7825 */ /* 0x000fca00078e020c */
[----:B--2---:R-:W2:Y:S02]  /*02c0*/  LDG.E R16, desc[UR8][R12.64+-0x20] ;  /* 0xffffe0080c107981 */ /* 0x004ea4000c1e1900 */
[----:B--2--5:R-:W-:-:S05]  /*02d0*/  FADD R5, R16, R5 ;  /* 0x0000000510057221 */ /* 0x024fca0000000000 */
[----:B------:R0:W-:Y:S04]  /*02e0*/  STG.E desc[UR8][R2.64], R5 ;  /* 0x0000000502007986 */ /* 0x0001e8000c101908 */
[----:B------:R-:W2:Y:S02]  /*02f0*/  LDG.E R16, desc[UR8][R12.64+-0x1c] ;  /* 0xffffe4080c107981 */ /* 0x000ea4000c1e1900 */
[----:B--2---:R-:W-:-:S05]  /*0300*/  FADD R15, R5, R16 ;  /* 0x00000010050f7221 */ /* 0x004fca0000000000 */
[----:B------:R1:W-:Y:S04]  /*0310*/  STG.E desc[UR8][R2.64], R15 ;  /* 0x0000000f02007986 */ /* 0x0003e8000c101908 */
[----:B------:R-:W2:Y:S02]  /*0320*/  LDG.E R16, desc[UR8][R12.64+-0x18] ;  /* 0xffffe8080c107981 */ /* 0x000ea4000c1e1900 */
[----:B--2---:R-:W-:-:S05]  /*0330*/  FADD R17, R15, R16 ;  /* 0x000000100f117221 */ /* 0x004fca0000000000 */
[----:B------:R2:W-:Y:S04]  /*0340*/  STG.E desc[UR8][R2.64], R17 ;  /* 0x0000001102007986 */ /* 0x0005e8000c101908 */
[----:B------:R-:W3:Y:S02]  /*0350*/  LDG.E R16, desc[UR8][R12.64+-0x14] ;  /* 0xffffec080c107981 */ /* 0x000ee4000c1e1900 */
[----:B---3--:R-:W-:-:S05]  /*0360*/  FADD R19, R17, R16 ;  /* 0x0000001011137221 */ /* 0x008fca0000000000 */
[----:B------:R3:W-:Y:S04]  /*0370*/  STG.E desc[UR8][R2.64], R19 ;  /* 0x0000001302007986 */ /* 0x0007e8000c101908 */
[----:B------:R-:W0:Y:S02]  /*0380*/  LDG.E R16, desc[UR8][R12.64+-0x10] ;  /* 0xfffff0080c107981 */ /* 0x000e24000c1e1900 */
[----:B0-----:R-:W-:-:S05]  /*0390*/  FADD R5, R19, R16 ;  /* 0x0000001013057221 */ /* 0x001fca0000000000 */
[----:B------:R0:W-:Y:S04]  /*03a0*/  STG.E desc[UR8][R2.64], R5 ;  /* 0x0000000502007986 */ /* 0x0001e8000c101908 */
[----:B------:R-:W1:Y:S02]  /*03b0*/  LDG.E R16, desc[UR8][R12.64+-0xc] ;  /* 0xfffff4080c107981 */ /* 0x000e64000c1e1900 */
[----:B-1----:R-:W-:-:S05]  /*03c0*/  FADD R15, R5, R16 ;  /* 0x00000010050f7221 */ /* 0x002fca0000000000 */
        /* <DEDUP_REMOVED lines=9> */
[----:B------:R-:W-:Y:S04]  /*0460*/  STG.E desc[UR8][R2.64], R5 ;  /* 0x0000000502007986 */ /* 0x000fe8000c101908 */
        /* <DEDUP_REMOVED lines=9> */
[----:B------:R-:W3:Y:S02]  /*0500*/  LDG.E R16, desc[UR8][R12.64+0x10] ;  /* 0x000010080c107981 */ /* 0x000ee4000c1e1900 */
[----:B---3--:R-:W-:-:S05]  /*0510*/  FADD R21, R19, R16 ;  /* 0x0000001013157221 */ /* 0x008fca0000000000 */
[----:B------:R2:W-:Y:S04]  /*0520*/  STG.E desc[UR8][R2.64], R21 ;  /* 0x0000001502007986 */ /* 0x0005e8000c101908 */
[----:B------:R-:W0:Y:S02]  /*0530*/  LDG.E R16, desc[UR8][R12.64+0x14] ;  /* 0x000014080c107981 */ /* 0x000e24000c1e1900 */
[----:B0-----:R-:W-:-:S05]  /*0540*/  FADD R15, R21, R16 ;  /* 0x00000010150f7221 */ /* 0x001fca0000000000 */
[----:B------:R2:W-:Y:S04]  /*0550*/  STG.E desc[UR8][R2.64], R15 ;  /* 0x0000000f02007986 */ /* 0x0005e8000c101908 */
[----:B------:R-:W1:Y:S01]  /*0560*/  LDG.E R16, desc[UR8][R12.64+0x18] ;  /* 0x000018080c107981 */ /* 0x000e62000c1e1900 */
[----:B------:R-:W-:Y:S01]  /*0570*/  IADD3 R11, PT, PT, R11, 0x10, RZ ;  /* 0x000000100b0b7810 */ /* 0x000fe20007ffe0ff */
[----:B-1----:R-:W-:-:S05]  /*0580*/  FADD R17, R15, R16 ;  /* 0x000000100f117221 */ /* 0x002fca0000000000 */
[----:B------:R2:W-:Y:S04]  /*0590*/  STG.E desc[UR8][R2.64], R17 ;  /* 0x0000001102007986 */ /* 0x0005e8000c101908 */
[----:B------:R-:W3:Y:S01]  /*05a0*/  LDG.E R16, desc[UR8][R12.64+0x1c] ;  /* 0x00001c080c107981 */ /* 0x000ee2000c1e1900 */
[----:B------:R-:W-:Y:S02]  /*05b0*/  ISETP.NE.AND P3, PT, R11, RZ, PT ;  /* 0x000000ff0b00720c */ /* 0x000fe40003f65270 */
[----:B------:R-:W-:Y:S01]  /*05c0*/  IADD3 R14, PT, PT, R14, 0x10, RZ ;  /* 0x000000100e0e7810 */ /* 0x000fe20007ffe0ff */
[----:B---3--:R-:W-:-:S05]  /*05d0*/  FADD R5, R17, R16 ;  /* 0x0000001011057221 */ /* 0x008fca0000000000 */
[----:B------:R2:W-:Y:S05]  /*05e0*/  STG.E desc[UR8][R2.64], R5 ;  /* 0x0000000502007986 */ /* 0x0005ea000c101908 */
[----:B------:R-:W-:Y:S05]  /*05f0*/  @P3 BRA `(.L_x_1) ;  /* 0xfffffffc00243947 */ /* 0x000fea000383ffff */
[----:B------:R-:W-:-:S07]  /*0600*/  MOV R11, R7 ;  /* 0x00000007000b7202 */ /* 0x000fce0000000f00 */
.L_x_0:
[----:B------:R-:W-:-:S13]  /*0610*/  ISETP.NE.AND P3, PT, R4, RZ, PT ;  /* 0x000000ff0400720c */ /* 0x000fda0003f65270 */
[----:B------:R-:W-:Y:S05]  /*0620*/  @!P3 BRA `(.L_x_2) ;  /* 0x000000040008b947 */ /* 0x000fea0003800000 */
[----:B------:R-:W-:Y:S01]  /*0630*/  ISETP.NE.AND P3, PT, R6, RZ, PT ;  /* 0x000000ff0600720c */ /* 0x000fe20003f65270 */
[----:B------:R-:W-:-:S12]  /*0640*/  @!P0 BRA `(.L_x_3) ;  /* 0x0000000000708947 */ /* 0x000fd80003800000 */
[----:B------:R-:W0:Y:S01]  /*0650*/  LDC.64 R12, c[0x0][0x388] ;  /* 0x0000e200ff0c7b82 */ /* 0x000e220000000a00 */
[----:B--2---:R-:W-:-:S05]  /*0660*/  IADD3 R15, PT, PT, R10, R11, RZ ;  /* 0x0000000b0a0f7210 */ /* 0x004fca0007ffe0ff */
[----:B0-----:R-:W-:-:S05]  /*0670*/  IMAD.WIDE R12, R15, 0x4, R12 ;  /* 0x000000040f0c7825 */ /* 0x001fca00078e020c */
[----:B------:R-:W2:Y:S02]  /*0680*/  LDG.E R14, desc[UR8][R12.64] ;  /* 0x000000080c0e7981 */ /* 0x000ea4000c1e1900 */
[----:B--2--5:R-:W-:-:S05]  /*0690*/  FADD R5, R5, R14 ;  /* 0x0000000e05057221 */ /* 0x024fca0000000000 */
[----:B------:R-:W-:Y:S04]  /*06a0*/  STG.E desc[UR8][R2.64], R5 ;  /* 0x0000000502007986 */ /* 0x000fe8000c101908 */
[----:B------:R-:W2:Y:S02]  /*06b0*/  LDG.E R14, desc[UR8][R12.64+0x4] ;  /* 0x000004080c0e7981 */ /* 0x000ea4000c1e1900 */
[----:B--2---:R-:W-:-:S05]  /*06c0*/  FADD R15, R5, R14 ;  /* 0x0000000e050f7221 */ /* 0x004fca0000000000 */
[----:B------:R0:W-:Y:S04]  /*06d0*/  STG.E desc[UR8][R2.64], R15 ;  /* 0x0000000f02007986 */ /* 0x0001e8000c101908 */
        /* <DEDUP_REMOVED lines=9> */
[----:B------:R-:W0:Y:S02]  /*0770*/  LDG.E R14, desc[UR8][R12.64+0x14] ;  /* 0x000014080c0e7981 */ /* 0x000e24000c1e1900 */
[----:B0-----:R-:W-:-:S05]  /*0780*/  FADD R15, R21, R14 ;  /* 0x0000000e150f7221 */ /* 0x001fca0000000000 */
[----:B------:R3:W-:Y:S04]  /*0790*/  STG.E desc[UR8][R2.64], R15 ;  /* 0x0000000f02007986 */ /* 0x0007e8000c101908 */
[----:B------:R-:W1:Y:S02]  /*07a0*/  LDG.E R14, desc[UR8][R12.64+0x18] ;  /* 0x000018080c0e7981 */ /* 0x000e64000c1e1900 */
[----:B-1----:R-:W-:-:S05]  /*07b0*/  FADD R17, R15, R14 ;  /* 0x0000000e0f117221 */ /* 0x002fca0000000000 */
[----:B------:R3:W-:Y:S04]  /*07c0*/  STG.E desc[UR8][R2.64], R17 ;  /* 0x0000001102007986 */ /* 0x0007e8000c101908 */
[----:B------:R-:W2:Y:S01]  /*07d0*/  LDG.E R14, desc[UR8][R12.64+0x1c] ;  /* 0x00001c080c0e7981 */ /* 0x000ea2000c1e1900 */
[----:B------:R-:W-:Y:S01]  /*07e0*/  IADD3 R11, PT, PT, R11, 0x8, RZ ;  /* 0x000000080b0b7810 */ /* 0x000fe20007ffe0ff */
[----:B--2---:R-:W-:-:S05]  /*07f0*/  FADD R5, R17, R14 ;  /* 0x0000000e11057221 */ /* 0x004fca0000000000 */
[----:B------:R3:W-:Y:S02]  /*0800*/  STG.E desc[UR8][R2.64], R5 ;  /* 0x0000000502007986 */ /* 0x0007e4000c101908 */
.L_x_3:
[----:B------:R-:W-:Y:S05]  /*0810*/  @!P3 BRA `(.L_x_2) ;  /* 0x00000000008cb947 */ /* 0x000fea0003800000 */
[----:B------:R-:W-:Y:S01]  /*0820*/  ISETP.NE.AND P3, PT, R8, RZ, PT ;  /* 0x000000ff0800720c */ /* 0x000fe20003f65270 */
[----:B------:R-:W-:-:S12]  /*0830*/  @!P1 BRA `(.L_x_4) ;  /* 0x0000000000409947 */ /* 0x000fd80003800000 */
[----:B------:R-:W0:Y:S01]  /*0840*/  LDC.64 R12, c[0x0][0x388] ;  /* 0x0000e200ff0c7b82 */ /* 0x000e220000000a00 */
[----:B--23--:R-:W-:-:S05]  /*0850*/  IADD3 R15, PT, PT, R10, R11, RZ ;  /* 0x0000000b0a0f7210 */ /* 0x00cfca0007ffe0ff */
[----:B0-----:R-:W-:-:S05]  /*0860*/  IMAD.WIDE R12, R15, 0x4, R12 ;  /* 0x000000040f0c7825 */ /* 0x001fca00078e020c */
[----:B------:R-:W2:Y:S02]  /*0870*/  LDG.E R14, desc[UR8][R12.64] ;  /* 0x000000080c0e7981 */ /* 0x000ea4000c1e1900 */
        /* <DEDUP_REMOVED lines=8> */
[----:B------:R-:W2:Y:S01]  /*0900*/  LDG.E R14, desc[UR8][R12.64+0xc] ;  /* 0x00000c080c0e7981 */ /* 0x000ea2000c1e1900 */
[----:B------:R-:W-:Y:S01]  /*0910*/  IADD3 R11, PT, PT, R11, 0x4, RZ ;  /* 0x000000040b0b7810 */ /* 0x000fe20007ffe0ff */
[----:B--2---:R-:W-:-:S05]  /*0920*/  FADD R5, R19, R14 ;  /* 0x0000000e13057221 */ /* 0x004fca0000000000 */
[----:B------:R0:W-:Y:S02]  /*0930*/  STG.E desc[UR8][R2.64], R5 ;  /* 0x0000000502007986 */ /* 0x0001e4000c101908 */
.L_x_4:
[----:B------:R-:W-:Y:S05]  /*0940*/  @!P3 BRA `(.L_x_2) ;  /* 0x000000000040b947 */ /* 0x000fea0003800000 */
[----:B------:R-:W1:Y:S01]  /*0950*/  LDC.64 R12, c[0x0][0x388] ;  /* 0x0000e200ff0c7b82 */ /* 0x000e620000000a00 */
[----:B------:R-:W-:-:S05]  /*0960*/  IADD3 R11, PT, PT, R10, R11, RZ ;  /* 0x0000000b0a0b7210 */ /* 0x000fca0007ffe0ff */
[----:B-1----:R-:W-:-:S05]  /*0970*/  IMAD.WIDE R10, R11, 0x4, R12 ;  /* 0x000000040b0a7825 */ /* 0x002fca00078e020c */
[----:B------:R-:W0:Y:S01]  /*0980*/  LDG.E R12, desc[UR8][R10.64] ;  /* 0x000000080a0c7981 */ /* 0x000e22000c1e1900 */
[----:B------:R-:W-:Y:S01]  /*0990*/  ISETP.NE.AND P3, PT, R8, 0x1, PT ;  /* 0x000000010800780c */ /* 0x000fe20003f65270 */
[----:B0-23-5:R-:W-:-:S05]  /*09a0*/  FADD R5, R5, R12 ;  /* 0x0000000c05057221 */ /* 0x02dfca0000000000 */
[----:B------:R1:W-:Y:S07]  /*09b0*/  STG.E desc[UR8][R2.64], R5 ;  /* 0x0000000502007986 */ /* 0x0003ee000c101908 */
[----:B------:R-:W-:Y:S05]  /*09c0*/  @!P3 BRA `(.L_x_2) ;  /* 0x000000000020b947 */ /* 0x000fea0003800000 */
[----:B------:R-:W1:Y:S01]  /*09d0*/  LDG.E R12, desc[UR8][R10.64+0x4] ;  /* 0x000004080a0c7981 */ /* 0x000e62000c1e1900 */
[----:B------:R-:W-:Y:S01]  /*09e0*/  ISETP.NE.AND P3, PT, R8, 0x2, PT ;  /* 0x000000020800780c */ /* 0x000fe20003f65270 */
[----:B-1----:R-:W-:-:S05]  /*09f0*/  FADD R5, R5, R12 ;  /* 0x0000000c05057221 */ /* 0x002fca0000000000 */
[----:B------:R4:W-:Y:S07]  /*0a00*/  STG.E desc[UR8][R2.64], R5 ;  /* 0x0000000502007986 */ /* 0x0009ee000c101908 */
[----:B------:R-:W-:Y:S05]  /*0a10*/  @!P3 BRA `(.L_x_2) ;  /* 0x00000000000cb947 */ /* 0x000fea0003800000 */
[----:B------:R-:W4:Y:S02]  /*0a20*/  LDG.E R10, desc[UR8][R10.64+0x8] ;  /* 0x000008080a0a7981 */ /* 0x000f24000c1e1900 */
[----:B----4-:R-:W-:-:S05]  /*0a30*/  FADD R5, R5, R10 ;  /* 0x0000000a05057221 */ /* 0x010fca0000000000 */
[----:B------:R0:W-:Y:S02]  /*0a40*/  STG.E desc[UR8][R2.64], R5 ;  /* 0x0000000502007986 */ /* 0x0001e4000c101908 */
.L_x_2:
[----:B------:R-:W-:Y:S05]  /*0a50*/  @P2 BRA `(.L_x_5) ;  /* 0xfffffff400e42947 */ /* 0x000fea000383ffff */
[----:B------:R-:W-:Y:S05]  /*0a60*/  EXIT ;  /* 0x000000000000794d */ /* 0x000fea0003800000 */
.L_x_6:
[----:B------:R-:W-:-:S00]  /*0a70*/  BRA `(.L_x_6) ;  /* 0xfffffffc00fc7947 */ /* 0x000fc0000383ffff */
[----:B------:R-:W-:-:S00]  /*0a80*/  NOP ;  /* 0x0000000000007918 */ /* 0x000fc00000000000 */
[----:B------:R-:W-:-:S00]  /*0a90*/  NOP ;  /* 0x0000000000007918 */ /* 0x000fc00000000000 */
[----:B------:R-:W-:-:S00]  /*0aa0*/  NOP ;  /* 0x0000000000007918 */ /* 0x000fc00000000000 */
[----:B------:R-:W-:-:S00]  /*0ab0*/  NOP ;  /* 0x0000000000007918 */ /* 0x000fc00000000000 */
[----:B------:R-:W-:-:S00]  /*0ac0*/  NOP ;  /* 0x0000000000007918 */ /* 0x000fc00000000000 */
[----:B------:R-:W-:-:S00]  /*0ad0*/  NOP ;  /* 0x0000000000007918 */ /* 0x000fc00000000000 */
[----:B------:R-:W-:-:S00]  /*0ae0*/  NOP ;  /* 0x0000000000007918 */ /* 0x000fc00000000000 */
[----:B------:R-:W-:-:S00]  /*0af0*/  NOP ;  /* 0x0000000000007918 */ /* 0x000fc00000000000 */
.L_x_15:


//--------------------- .text._Z14sum_vector_onePfS_i --------------------------
	.section	.text._Z14sum_vector_onePfS_i,"ax",@progbits
	.align	128
        .global         _Z14sum_vector_onePfS_i
        .type           _Z14sum_vector_onePfS_i,@function
        .size           _Z14sum_vector_onePfS_i,(.L_x_16 - _Z14sum_vector_onePfS_i)
        .other          _Z14sum_vector_onePfS_i,@"STO_CUDA_ENTRY STV_DEFAULT"
_Z14sum_vector_onePfS_i:
.text._Z14sum_vector_onePfS_i:
[----:B------:R-:W-:Y:S01]  /*0000*/  LDC R1, c[0x0][0x37c] ;  /* 0x0000df00ff017b82 */ /* 0x000fe20000000800 */
[----:B------:R-:W0:Y:S07]  /*0010*/  S2R R3, SR_TID.X ;  /* 0x0000000000037919 */ /* 0x000e2e0000002100 */
[----:B------:R-:W0:Y:S01]  /*0020*/  S2UR UR4, SR_CTAID.X ;  /* 0x00000000000479c3 */ /* 0x000e220000002500 */
[----:B------:R-:W1:Y:S01]  /*0030*/  LDCU UR6, c[0x0][0x390] ;  /* 0x00007200ff0677ac */ /* 0x000e620008000800 */
[----:B------:R-:W2:Y:S06]  /*0040*/  S2R R5, SR_TID.Y ;  /* 0x0000000000057919 */ /* 0x000eac0000002200 */
[----:B------:R-:W0:Y:S08]  /*0050*/  LDC R0, c[0x0][0x360] ;  /* 0x0000d800ff007b82 */ /* 0x000e300000000800 */
[----:B------:R-:W2:Y:S08]  /*0060*/  S2UR UR5, SR_CTAID.Y ;  /* 0x00000000000579c3 */ /* 0x000eb00000002600 */
[----:B------:R-:W2:Y:S01]  /*0070*/  LDC R2, c[0x0][0x364] ;  /* 0x0000d900ff027b82 */ /* 0x000ea20000000800 */
[----:B0-----:R-:W-:-:S02]  /*0080*/  IMAD R0, R0, UR4, R3 ;  /* 0x0000000400007c24 */ /* 0x001fc4000f8e0203 */
[----:B--2---:R-:W-:-:S05]  /*0090*/  IMAD R3, R2, UR5, R5 ;  /* 0x0000000502037c24 */ /* 0x004fca000f8e0205 */
[----:B------:R-:W-:-:S04]  /*00a0*/  LEA R5, R3, R0, 0x5 ;  /* 0x0000000003057211 */ /* 0x000fc800078e28ff */
[----:B-1----:R-:W-:-:S13]  /*00b0*/  ISETP.GE.AND P0, PT, R5, UR6, PT ;  /* 0x0000000605007c0c */ /* 0x002fda000bf06270 */
[----:B------:R-:W-:Y:S05]  /*00c0*/  @P0 EXIT ;  /* 0x000000000000094d */ /* 0x000fea0003800000 */
[----:B------:R-:W0:Y:S01]  /*00d0*/  LDC.64 R2, c[0x0][0x388] ;  /* 0x0000e200ff027b82 */ /* 0x000e220000000a00 */
[----:B------:R-:W1:Y:S01]  /*00e0*/  LDCU.64 UR4, c[0x0][0x358] ;  /* 0x00006b00ff0477ac */ /* 0x000e620008000a00 */
[----:B0-----:R-:W-:-:S06]  /*00f0*/  IMAD.WIDE R2, R5, 0x4, R2 ;  /* 0x0000000405027825 */ /* 0x001fcc00078e0202 */
[----:B-1----:R-:W2:Y:S01]  /*0100*/  LDG.E R3, desc[UR4][R2.64] ;  /* 0x0000000402037981 */ /* 0x002ea2000c1e1900 */
[----:B------:R-:W2:Y:S03]  /*0110*/  LDC.64 R4, c[0x0][0x380] ;  /* 0x0000e000ff047b82 */ /* 0x000ea60000000a00 */
[----:B--2---:R-:W-:Y:S01]  /*0120*/  REDG.E.ADD.F32.FTZ.RN.STRONG.GPU desc[UR4][R4.64], R3 ;  /* 0x00000003040079a6 */ /* 0x004fe2000c12f304 */
[----:B------:R-:W-:Y:S05]  /*0130*/  EXIT ;  /* 0x000000000000794d */ /* 0x000fea0003800000 */
.L_x_7:
        /* <DEDUP_REMOVED lines=12> */
.L_x_16:


//--------------------- .text._Z18multiply_by_scalarPfS_fi --------------------------
	.section	.text._Z18multiply_by_scalarPfS_fi,"ax",@progbits
	.align	128
        .global         _Z18multiply_by_scalarPfS_fi
        .type           _Z18multiply_by_scalarPfS_fi,@function
        .size           _Z18multiply_by_scalarPfS_fi,(.L_x_17 - _Z18multiply_by_scalarPfS_fi)
        .other          _Z18multiply_by_scalarPfS_fi,@"STO_CUDA_ENTRY STV_DEFAULT"
_Z18multiply_by_scalarPfS_fi:
.text._Z18multiply_by_scalarPfS_fi:
        /* <DEDUP_REMOVED lines=15> */
[----:B------:R-:W2:Y:S06]  /*00f0*/  LDCU UR6, c[0x0][0x390] ;  /* 0x00007200ff0677ac */ /* 0x000eac0008000800 */
[----:B------:R-:W3:Y:S01]  /*0100*/  LDC.64 R4, c[0x0][0x380] ;  /* 0x0000e000ff047b82 */ /* 0x000ee20000000a00 */
[----:B0-----:R-:W-:-:S06]  /*0110*/  IMAD.WIDE R2, R7, 0x4, R2 ;  /* 0x0000000407027825 */ /* 0x001fcc00078e0202 */
[----:B-1----:R-:W2:Y:S01]  /*0120*/  LDG.E R2, desc[UR4][R2.64] ;  /* 0x0000000402027981 */ /* 0x002ea2000c1e1900 */
[----:B---3--:R-:W-:-:S04]  /*0130*/  IMAD.WIDE R4, R7, 0x4, R4 ;  /* 0x0000000407047825 */ /* 0x008fc800078e0204 */
[----:B--2---:R-:W-:-:S05]  /*0140*/  FMUL R7, R2, UR6 ;  /* 0x0000000602077c20 */ /* 0x004fca0008400000 */
[----:B------:R-:W-:Y:S01]  /*0150*/  STG.E desc[UR4][R4.64], R7 ;  /* 0x0000000704007986 */ /* 0x000fe2000c101904 */
[----:B------:R-:W-:Y:S05]  /*0160*/  EXIT ;  /* 0x000000000000794d */ /* 0x000fea0003800000 */
.L_x_8:
        /* <DEDUP_REMOVED lines=9> */
.L_x_17:


//--------------------- .text._Z15vector_outer_v1PfS_S_ii --------------------------
	.section	.text._Z15vector_outer_v1PfS_S_ii,"ax",@progbits
	.align	128
        .global         _Z15vector_outer_v1PfS_S_ii
        .type           _Z15vector_outer_v1PfS_S_ii,@function
        .size           _Z15vector_outer_v1PfS_S_ii,(.L_x_18 - _Z15vector_outer_v1PfS_S_ii)
        .other          _Z15vector_outer_v1PfS_S_ii,@"STO_CUDA_ENTRY STV_DEFAULT"
_Z15vector_outer_v1PfS_S_ii:
.text._Z15vector_outer_v1PfS_S_ii:
[----:B------:R-:W-:Y:S01]  /*0000*/  LDC R1, c[0x0][0x37c] ;  /* 0x0000df00ff017b82 */ /* 0x000fe20000000800 */
[----:B------:R-:W0:Y:S07]  /*0010*/  S2R R3, SR_TID.Y ;  /* 0x0000000000037919 */ /* 0x000e2e0000002200 */
[----:B------:R-:W1:Y:S01]  /*0020*/  S2UR UR4, SR_CTAID.X ;  /* 0x00000000000479c3 */ /* 0x000e620000002500 */
[----:B------:R-:W1:Y:S01]  /*0030*/  LDCU UR5, c[0x0][0x360] ;  /* 0x00006c00ff0577ac */ /* 0x000e620008000800 */
[----:B------:R-:W2:Y:S06]  /*0040*/  S2R R0, SR_TID.X ;  /* 0x0000000000007919 */ /* 0x000eac0000002100 */
[----:B------:R-:W0:Y:S08]  /*0050*/  S2UR UR6, SR_CTAID.Y ;  /* 0x00000000000679c3 */ /* 0x000e300000002600 */
[----:B------:R-:W0:Y:S08]  /*0060*/  LDC R4, c[0x0][0x364] ;  /* 0x0000d900ff047b82 */ /* 0x000e300000000800 */
[----:B------:R-:W3:Y:S01]  /*0070*/  LDC.64 R6, c[0x0][0x398] ;  /* 0x0000e600ff067b82 */ /* 0x000ee20000000a00 */
[----:B-1----:R-:W-:Y:S01]  /*0080*/  UIMAD UR4, UR4, UR5, URZ ;  /* 0x00000005040472a4 */ /* 0x002fe2000f8e02ff */
[----:B0-----:R-:W-:-:S05]  /*0090*/  IMAD R4, R4, UR6, R3 ;  /* 0x0000000604047c24 */ /* 0x001fca000f8e0203 */
[----:B--2---:R-:W-:-:S04]  /*00a0*/  IADD3 R3, PT, PT, R0, UR4, RZ ;  /* 0x0000000400037c10 */ /* 0x004fc8000fffe0ff */
[----:B------:R-:W-:Y:S02]  /*00b0*/  LEA R8, R4, R3, 0x5 ;  /* 0x0000000304087211 */ /* 0x000fe400078e28ff */
[----:B---3--:R-:W-:-:S04]  /*00c0*/  ISETP.GE.AND P0, PT, R7, 0x1, PT ;  /* 0x000000010700780c */ /* 0x008fc80003f06270 */
[----:B------:R-:W-:-:S13]  /*00d0*/  ISETP.GE.OR P0, PT, R8, R6, !P0 ;  /* 0x000000060800720c */ /* 0x000fda0004706670 */
[----:B------:R-:W-:Y:S05]  /*00e0*/  @P0 EXIT ;  /* 0x000000000000094d */ /* 0x000fea0003800000 */
[----:B------:R-:W0:Y:S01]  /*00f0*/  LDC.64 R2, c[0x0][0x388] ;  /* 0x0000e200ff027b82 */ /* 0x000e220000000a00 */
[C---:B------:R-:W-:Y:S01]  /*0100*/  ISETP.GE.U32.AND P1, PT, R7.reuse, 0x10, PT ;  /* 0x000000100700780c */ /* 0x040fe20003f26070 */
[----:B------:R-:W1:Y:S01]  /*0110*/  LDCU.64 UR12, c[0x0][0x358] ;  /* 0x00006b00ff0c77ac */ /* 0x000e620008000a00 */
[----:B------:R-:W-:Y:S01]  /*0120*/  LOP3.LUT R16, R7, 0xf, RZ, 0xc0, !PT ;  /* 0x0000000f07107812 */ /* 0x000fe200078ec0ff */
[----:B------:R-:W-:-:S03]  /*0130*/  HFMA2 R5, -RZ, RZ, 0, 0 ;  /* 0x00000000ff057431 */ /* 0x000fc600000001ff */
[----:B------:R-:W-:Y:S01]  /*0140*/  ISETP.NE.AND P0, PT, R16, RZ, PT ;  /* 0x000000ff1000720c */ /* 0x000fe20003f05270 */
[----:B0-----:R-:W-:-:S06]  /*0150*/  IMAD.WIDE R2, R8, 0x4, R2 ;  /* 0x0000000408027825 */ /* 0x001fcc00078e0202 */
[----:B-1----:R-:W-:Y:S06]  /*0160*/  @!P1 BRA `(.L_x_9) ;  /* 0x00000004004c9947 */ /* 0x002fec0003800000 */
[----:B------:R-:W0:Y:S01]  /*0170*/  LDCU.64 UR8, c[0x0][0x390] ;  /* 0x00007200ff0877ac */ /* 0x000e220008000a00 */
[----:B------:R-:W-:Y:S02]  /*0180*/  LOP3.LUT R5, R7, 0x7ffffff0, RZ, 0xc0, !PT ;  /* 0x7ffffff007057812 */ /* 0x000fe400078ec0ff */
[----:B------:R-:W-:Y:S01]  /*0190*/  MOV R6, R8 ;  /* 0x0000000800067202 */ /* 0x000fe20000000f00 */
[----:B------:R-:W1:Y:S01]  /*01a0*/  LDCU.64 UR10, c[0x0][0x380] ;  /* 0x00007000ff0a77ac */ /* 0x000e620008000a00 */
[----:B------:R-:W-:Y:S01]  /*01b0*/  IADD3 R9, PT, PT, -R5, RZ, RZ ;  /* 0x000000ff05097210 */ /* 0x000fe20007ffe1ff */
[----:B0-----:R-:W-:Y:S02]  /*01c0*/  UIADD3 UR7, UP0, UPT, UR8, 0x20, URZ ;  /* 0x0000002008077890 */ /* 0x001fe4000ff1e0ff */
[----:B-1----:R-:W-:Y:S02]  /*01d0*/  UIADD3 UR5, UP1, UPT, UR10, 0x20, URZ ;  /* 0x000000200a057890 */ /* 0x002fe4000ff3e0ff */
[----:B------:R-:W-:-:S02]  /*01e0*/  UIADD3.X UR8, UPT, UPT, URZ, UR9, URZ, UP0, !UPT ;  /* 0x00000009ff087290 */ /* 0x000fc400087fe4ff */
[----:B------:R-:W-:-:S12]  /*01f0*/  UIADD3.X UR6, UPT, UPT, URZ, UR11, URZ, UP1, !UPT ;  /* 0x0000000bff067290 */ /* 0x000fd80008ffe4ff */
.L_x_10:
[----:B------:R-:W-:Y:S01]  /*0200*/  MOV R10, UR7 ;  /* 0x00000007000a7c02 */ /* 0x000fe20008000f00 */
[----:B------:R-:W2:Y:S01]  /*0210*/  LDG.E R14, desc[UR12][R2.64] ;  /* 0x0000000c020e7981 */ /* 0x000ea2000c1e1900 */
[----:B------:R-:W-:-:S03]  /*0220*/  MOV R11, UR8 ;  /* 0x00000008000b7c02 */ /* 0x000fc60008000f00 */
[----:B------:R-:W-:-:S05]  /*0230*/  IMAD.WIDE R10, R6, 0x4, R10 ;  /* 0x00000004060a7825 */ /* 0x000fca00078e020a */
[----:B0-----:R-:W2:Y:S01]  /*0240*/  LDG.E R15, desc[UR12][R10.64+-0x20] ;  /* 0xffffe00c0a0f7981 */ /* 0x001ea2000c1e1900 */
[----:B------:R-:W-:Y:S02]  /*0250*/  MOV R12, UR5 ;  /* 0x00000005000c7c02 */ /* 0x000fe40008000f00 */
[----:B------:R-:W-:-:S03]  /*0260*/  MOV R13, UR6 ;  /* 0x00000006000d7c02 */ /* 0x000fc60008000f00 */
[----:B------:R-:W-:-:S04]  /*0270*/  IMAD.WIDE R12, R6, 0x4, R12 ;  /* 0x00000004060c7825 */ /* 0x000fc800078e020c */
[----:B--2---:R-:W-:-:S05]  /*0280*/  FMUL R15, R14, R15 ;  /* 0x0000000f0e0f7220 */ /* 0x004fca0000400000 */
[----:B------:R0:W-:Y:S04]  /*0290*/  STG.E desc[UR12][R12.64+-0x20], R15 ;  /* 0xffffe00f0c007986 */ /* 0x0001e8000c10190c */
[----:B------:R-:W2:Y:S04]  /*02a0*/  LDG.E R14, desc[UR12][R2.64] ;  /* 0x0000000c020e7981 */ /* 0x000ea8000c1e1900 */
[----:B------:R-:W2:Y:S02]  /*02b0*/  LDG.E R17, desc[UR12][R10.64+-0x1c] ;  /* 0xffffe40c0a117981 */ /* 0x000ea4000c1e1900 */
[----:B--2---:R-:W-:-:S05]  /*02c0*/  FMUL R17, R14, R17 ;  /* 0x000000110e117220 */ /* 0x004fca0000400000 */
[----:B------:R1:W-:Y:S04]  /*02d0*/  STG.E desc[UR12][R12.64+-0x1c], R17 ;  /* 0xffffe4110c007986 */ /* 0x0003e8000c10190c */
[----:B------:R-:W2:Y:S04]  /*02e0*/  LDG.E R14, desc[UR12][R2.64] ;  /* 0x0000000c020e7981 */ /* 0x000ea8000c1e1900 */
[----:B------:R-:W2:Y:S02]  /*02f0*/  LDG.E R19, desc[UR12][R10.64+-0x18] ;  /* 0xffffe80c0a137981 */ /* 0x000ea4000c1e1900 */
[----:B--2---:R-:W-:-:S05]  /*0300*/  FMUL R19, R14, R19 ;  /* 0x000000130e137220 */ /* 0x004fca0000400000 */
[----:B------:R2:W-:Y:S04]  /*0310*/  STG.E desc[UR12][R12.64+-0x18], R19 ;  /* 0xffffe8130c007986 */ /* 0x0005e8000c10190c */
[----:B------:R-:W3:Y:S04]  /*0320*/  LDG.E R14, desc[UR12][R2.64] ;  /* 0x0000000c020e7981 */ /* 0x000ee8000c1e1900 */
[----:B------:R-:W3:Y:S02]  /*0330*/  LDG.E R21, desc[UR12][R10.64+-0x14] ;  /* 0xffffec0c0a157981 */ /* 0x000ee4000c1e1900 */
[----:B---3--:R-:W-:-:S05]  /*0340*/  FMUL R21, R14, R21 ;  /* 0x000000150e157220 */ /* 0x008fca0000400000 */
[----:B------:R3:W-:Y:S04]  /*0350*/  STG.E desc[UR12][R12.64+-0x14], R21 ;  /* 0xffffec150c007986 */ /* 0x0007e8000c10190c */
[----:B------:R-:W4:Y:S04]  /*0360*/  LDG.E R14, desc[UR12][R2.64] ;  /* 0x0000000c020e7981 */ /* 0x000f28000c1e1900 */
[----:B0-----:R-:W4:Y:S02]  /*0370*/  LDG.E R15, desc[UR12][R10.64+-0x10] ;  /* 0xfffff00c0a0f7981 */ /* 0x001f24000c1e1900 */
[----:B----4-:R-:W-:-:S05]  /*0380*/  FMUL R15, R14, R15 ;  /* 0x0000000f0e0f7220 */ /* 0x010fca0000400000 */
[----:B------:R0:W-:Y:S04]  /*0390*/  STG.E desc[UR12][R12.64+-0x10], R15 ;  /* 0xfffff00f0c007986 */ /* 0x0001e8000c10190c */
[----:B------:R-:W4:Y:S04]  /*03a0*/  LDG.E R14, desc[UR12][R2.64] ;  /* 0x0000000c020e7981 */ /* 0x000f28000c1e1900 */
[----:B-1----:R-:W4:Y:S02]  /*03b0*/  LDG.E R17, desc[UR12][R10.64+-0xc] ;  /* 0xfffff40c0a117981 */ /* 0x002f24000c1e1900 */
[----:B----4-:R-:W-:-:S05]  /*03c0*/  FMUL R17, R14, R17 ;  /* 0x000000110e117220 */ /* 0x010fca0000400000 */
[----:B------:R1:W-:Y:S04]  /*03d0*/  STG.E desc[UR12][R12.64+-0xc], R17 ;  /* 0xfffff4110c007986 */ /* 0x0003e8000c10190c */
[----:B------:R-:W4:Y:S04]  /*03e0*/  LDG.E R14, desc[UR12][R2.64] ;  /* 0x0000000c020e7981 */ /* 0x000f28000c1e1900 */
[----:B--2---:R-:W4:Y:S02]  /*03f0*/  LDG.E R19, desc[UR12][R10.64+-0x8] ;  /* 0xfffff80c0a137981 */ /* 0x004f24000c1e1900 */
[----:B----4-:R-:W-:-:S05]  /*0400*/  FMUL R19, R14, R19 ;  /* 0x000000130e137220 */ /* 0x010fca0000400000 */
[----:B------:R2:W-:Y:S04]  /*0410*/  STG.E desc[UR12][R12.64+-0x8], R19 ;  /* 0xfffff8130c007986 */ /* 0x0005e8000c10190c */
[----:B------:R-:W4:Y:S04]  /*0420*/  LDG.E R14, desc[UR12][R2.64] ;  /* 0x0000000c020e7981 */ /* 0x000f28000c1e1900 */
[----:B---3--:R-:W4:Y:S02]  /*0430*/  LDG.E R21, desc[UR12][R10.64+-0x4] ;  /* 0xfffffc0c0a157981 */ /* 0x008f24000c1e1900 */
[----:B----4-:R-:W-:-:S05]  /*0440*/  FMUL R21, R14, R21 ;  /* 0x000000150e157220 */ /* 0x010fca0000400000 */
        /* <DEDUP_REMOVED lines=26> */
[----:B--2---:R-:W4:Y:S01]  /*05f0*/  LDG.E R19, desc[UR12][R10.64+0x18] ;  /* 0x0000180c0a137981 */ /* 0x004f22000c1e1900 */
[----:B------:R-:W-:Y:S01]  /*0600*/  IADD3 R9, PT, PT, R9, 0x10, RZ ;  /* 0x0000001009097810 */ /* 0x000fe20007ffe0ff */
[----:B----4-:R-:W-:-:S05]  /*0610*/  FMUL R19, R14, R19 ;  /* 0x000000130e137220 */ /* 0x010fca0000400000 */
[----:B------:R0:W-:Y:S04]  /*0620*/  STG.E desc[UR12][R12.64+0x18], R19 ;  /* 0x000018130c007986 */ /* 0x0001e8000c10190c */
[----:B---3--:R-:W2:Y:S04]  /*0630*/  LDG.E R21, desc[UR12][R10.64+0x1c] ;  /* 0x00001c0c0a157981 */ /* 0x008ea8000c1e1900 */
[----:B------:R-:W2:Y:S01]  /*0640*/  LDG.E R14, desc[UR12][R2.64] ;  /* 0x0000000c020e7981 */ /* 0x000ea2000c1e1900 */
[----:B------:R-:W-:Y:S02]  /*0650*/  ISETP.NE.AND P1, PT, R9, RZ, PT ;  /* 0x000000ff0900720c */ /* 0x000fe40003f25270 */
[----:B------:R-:W-:Y:S01]  /*0660*/  IADD3 R6, PT, PT, R6, 0x10, RZ ;  /* 0x0000001006067810 */ /* 0x000fe20007ffe0ff */
[----:B--2---:R-:W-:-:S05]  /*0670*/  FMUL R21, R14, R21 ;  /* 0x000000150e157220 */ /* 0x004fca0000400000 */
[----:B------:R0:W-:Y:S05]  /*0680*/  STG.E desc[UR12][R12.64+0x1c], R21 ;  /* 0x00001c150c007986 */ /* 0x0001ea000c10190c */
[----:B------:R-:W-:Y:S05]  /*0690*/  @P1 BRA `(.L_x_10) ;  /* 0xfffffff800d81947 */ /* 0x000fea000383ffff */
.L_x_9:
[----:B------:R-:W-:Y:S05]  /*06a0*/  @!P0 EXIT ;  /* 0x000000000000894d */ /* 0x000fea0003800000 */
[----:B------:R-:W-:Y:S02]  /*06b0*/  ISETP.GE.U32.AND P0, PT, R16, 0x8, PT ;  /* 0x000000081000780c */ /* 0x000fe40003f06070 */
[----:B------:R-:W-:-:S04]  /*06c0*/  LOP3.LUT R14, R7, 0x7, RZ, 0xc0, !PT ;  /* 0x00000007070e7812 */ /* 0x000fc800078ec0ff */
[----:B------:R-:W-:-:S07]  /*06d0*/  ISETP.NE.AND P1, PT, R14, RZ, PT ;  /* 0x000000ff0e00720c */ /* 0x000fce0003f25270 */
[----:B------:R-:W-:Y:S06]  /*06e0*/  @!P0 BRA `(.L_x_11) ;  /* 0x0000000000988947 */ /* 0x000fec0003800000 */
[----:B------:R-:W1:Y:S01]  /*06f0*/  LDC.64 R10, c[0x0][0x390] ;  /* 0x0000e400ff0a7b82 */ /* 0x000e620000000a00 */
[----:B------:R-:W-:Y:S01]  /*0700*/  IADD3 R9, PT, PT, R8, R5, RZ ;  /* 0x0000000508097210 */ /* 0x000fe20007ffe0ff */
[----:B------:R-:W2:Y:S06]  /*0710*/  LDG.E R6, desc[UR12][R2.64] ;  /* 0x0000000c02067981 */ /* 0x000eac000c1e1900 */
[----:B0-----:R-:W0:Y:S01]  /*0720*/  LDC.64 R12, c[0x0][0x380] ;  /* 0x0000e000ff0c7b82 */ /* 0x001e220000000a00 */
[----:B-1----:R-:W-:-:S05]  /*0730*/  IMAD.WIDE R10, R9, 0x4, R10 ;  /* 0x00000004090a7825 */ /* 0x002fca00078e020a */
[----:B------:R-:W2:Y:S01]  /*0740*/  LDG.E R15, desc[UR12][R10.64] ;  /* 0x0000000c0a0f7981 */ /* 0x000ea2000c1e1900 */
[----:B0-----:R-:W-:-:S04]  /*0750*/  IMAD.WIDE R12, R9, 0x4, R12 ;  /* 0x00000004090c7825 */ /* 0x001fc800078e020c */
        /* <DEDUP_REMOVED lines=18> */
[----:B------:R-:W5:Y:S04]  /*0880*/  LDG.E R6, desc[UR12][R2.64] ;  /* 0x0000000c02067981 */ /* 0x000f68000c1e1900 */
[----:B-1----:R-:W5:Y:S02]  /*0890*/  LDG.E R9, desc[UR12][R10.64+0x14] ;  /* 0x0000140c0a097981 */ /* 0x002f64000c1e1900 */
[----:B-----5:R-:W-:-:S05]  /*08a0*/  FMUL R9, R6, R9 ;  /* 0x0000000906097220 */ /* 0x020fca0000400000 */
[----:B------:R4:W-:Y:S04]  /*08b0*/  STG.E desc[UR12][R12.64+0x14], R9 ;  /* 0x000014090c007986 */ /* 0x0009e8000c10190c */
[----:B------:R-:W5:Y:S04]  /*08c0*/  LDG.E R6, desc[UR12][R2.64] ;  /* 0x0000000c02067981 */ /* 0x000f68000c1e1900 */
[----:B--2---:R-:W5:Y:S02]  /*08d0*/  LDG.E R17, desc[UR12][R10.64+0x18] ;  /* 0x0000180c0a117981 */ /* 0x004f64000c1e1900 */
[----:B-----5:R-:W-:-:S05]  /*08e0*/  FMUL R17, R6, R17 ;  /* 0x0000001106117220 */ /* 0x020fca0000400000 */
[----:B------:R4:W-:Y:S04]  /*08f0*/  STG.E desc[UR12][R12.64+0x18], R17 ;  /* 0x000018110c007986 */ /* 0x0009e8000c10190c */
[----:B---3--:R-:W2:Y:S04]  /*0900*/  LDG.E R19, desc[UR12][R10.64+0x1c] ;  /* 0x00001c0c0a137981 */ /* 0x008ea8000c1e1900 */
[----:B------:R-:W2:Y:S01]  /*0910*/  LDG.E R6, desc[UR12][R2.64] ;  /* 0x0000000c02067981 */ /* 0x000ea2000c1e1900 */
[----:B------:R-:W-:Y:S01]  /*0920*/  IADD3 R5, PT, PT, R5, 0x8, RZ ;  /* 0x0000000805057810 */ /* 0x000fe20007ffe0ff */
[----:B--2---:R-:W-:-:S05]  /*0930*/  FMUL R19, R6, R19 ;  /* 0x0000001306137220 */ /* 0x004fca0000400000 */
[----:B------:R4:W-:Y:S02]  /*0940*/  STG.E desc[UR12][R12.64+0x1c], R19 ;  /* 0x00001c130c007986 */ /* 0x0009e4000c10190c */
.L_x_11:
[----:B------:R-:W-:Y:S05]  /*0950*/  @!P1 EXIT ;  /* 0x000000000000994d */ /* 0x000fea0003800000 */
[----:B------:R-:W-:Y:S02]  /*0960*/  ISETP.GE.U32.AND P0, PT, R14, 0x4, PT ;  /* 0x000000040e00780c */ /* 0x000fe40003f06070 */
[----:B------:R-:W-:-:S04]  /*0970*/  LOP3.LUT R10, R7, 0x3, RZ, 0xc0, !PT ;  /* 0x00000003070a7812 */ /* 0x000fc800078ec0ff */
[----:B------:R-:W-:-:S07]  /*0980*/  ISETP.NE.AND P1, PT, R10, RZ, PT ;  /* 0x000000ff0a00720c */ /* 0x000fce0003f25270 */
[----:B------:R-:W-:Y:S06]  /*0990*/  @!P0 BRA `(.L_x_12) ;  /* 0x0000000000588947 */ /* 0x000fec0003800000 */
[----:B------:R-:W1:Y:S01]  /*09a0*/  LDC.64 R6, c[0x0][0x390] ;  /* 0x0000e400ff067b82 */ /* 0x000e620000000a00 */
[----:B0---4-:R-:W-:Y:S01]  /*09b0*/  IADD3 R13, PT, PT, R8, R5, RZ ;  /* 0x00000005080d7210 */ /* 0x011fe20007ffe0ff */
[----:B------:R-:W2:Y:S06]  /*09c0*/  LDG.E R11, desc[UR12][R2.64] ;  /* 0x0000000c020b7981 */ /* 0x000eac000c1e1900 */
[----:B------:R-:W0:Y:S01]  /*09d0*/  LDC.64 R8, c[0x0][0x380] ;  /* 0x0000e000ff087b82 */ /* 0x000e220000000a00 */
        /* <DEDUP_REMOVED lines=13> */
[----:B------:R-:W2:Y:S04]  /*0ab0*/  LDG.E R17, desc[UR12][R6.64+0xc] ;  /* 0x00000c0c06117981 */ /* 0x000ea8000c1e1900 */
[----:B------:R-:W2:Y:S01]  /*0ac0*/  LDG.E R12, desc[UR12][R2.64] ;  /* 0x0000000c020c7981 */ /* 0x000ea2000c1e1900 */
[----:B------:R-:W-:Y:S01]  /*0ad0*/  IADD3 R5, PT, PT, R5, 0x4, RZ ;  /* 0x0000000405057810 */ /* 0x000fe20007ffe0ff */
[----:B--2---:R-:W-:-:S05]  /*0ae0*/  FMUL R17, R12, R17 ;  /* 0x000000110c117220 */ /* 0x004fca0000400000 */
[----:B------:R1:W-:Y:S02]  /*0af0*/  STG.E desc[UR12][R8.64+0xc], R17 ;  /* 0x00000c1108007986 */ /* 0x0003e4000c10190c */
.L_x_12:
[----:B------:R-:W-:Y:S05]  /*0b00*/  @!P1 EXIT ;  /* 0x000000000000994d */ /* 0x000fea0003800000 */
[----:B------:R-:W2:Y:S01]  /*0b10*/  LDC.64 R6, c[0x0][0x380] ;  /* 0x0000e000ff067b82 */ /* 0x000ea20000000a00 */
[----:B------:R-:W-:Y:S02]  /*0b20*/  IADD3 R5, PT, PT, R0, UR4, R5 ;  /* 0x0000000400057c10 */ /* 0x000fe4000fffe005 */
[----:B------:R-:W-:Y:S02]  /*0b30*/  IADD3 R0, PT, PT, -R10, RZ, RZ ;  /* 0x000000ff0a007210 */ /* 0x000fe40007ffe1ff */
[----:B01--4-:R-:W-:-:S03]  /*0b40*/  LEA R13, R4, R5, 0x5 ;  /* 0x00000005040d7211 */ /* 0x013fc600078e28ff */
[----:B------:R-:W0:Y:S04]  /*0b50*/  LDC.64 R8, c[0x0][0x390] ;  /* 0x0000e400ff087b82 */ /* 0x000e280000000a00 */
.L_x_13:
[C---:B0-----:R-:W-:Y:S01]  /*0b60*/  IMAD.WIDE R10, R13.reuse, 0x4, R8 ;  /* 0x000000040d0a7825 */ /* 0x041fe200078e0208 */
[----:B------:R-:W3:Y:S05]  /*0b70*/  LDG.E R12, desc[UR12][R2.64] ;  /* 0x0000000c020c7981 */ /* 0x000eea000c1e1900 */
[----:B------:R-:W3:Y:S01]  /*0b80*/  LDG.E R11, desc[UR12][R10.64] ;  /* 0x0000000c0a0b7981 */ /* 0x000ee2000c1e1900 */
[----:B------:R-:W-:Y:S01]  /*0b90*/  IADD3 R0, PT, PT, R0, 0x1, RZ ;  /* 0x0000000100007810 */ /* 0x000fe20007ffe0ff */
[C---:B-12---:R-:W-:Y:S01]  /*0ba0*/  IMAD.WIDE R4, R13.reuse, 0x4, R6 ;  /* 0x000000040d047825 */ /* 0x046fe200078e0206 */
[----:B------:R-:W-:Y:S02]  /*0bb0*/  IADD3 R13, PT, PT, R13, 0x1, RZ ;  /* 0x000000010d0d7810 */ /* 0x000fe40007ffe0ff */
[----:B------:R-:W-:Y:S01]  /*0bc0*/  ISETP.NE.AND P0, PT, R0, RZ, PT ;  /* 0x000000ff0000720c */ /* 0x000fe20003f05270 */
[----:B---3--:R-:W-:-:S05]  /*0bd0*/  FMUL R15, R12, R11 ;  /* 0x0000000b0c0f7220 */ /* 0x008fca0000400000 */
[----:B------:R1:W-:Y:S07]  /*0be0*/  STG.E desc[UR12][R4.64], R15 ;  /* 0x0000000f04007986 */ /* 0x0003ee000c10190c */
[----:B------:R-:W-:Y:S05]  /*0bf0*/  @P0 BRA `(.L_x_13) ;  /* 0xfffffffc00d80947 */ /* 0x000fea000383ffff */
[----:B------:R-:W-:Y:S05]  /*0c00*/  EXIT ;  /* 0x000000000000794d */ /* 0x000fea0003800000 */
.L_x_14:
        /* <DEDUP_REMOVED lines=15> */
.L_x_18:


//--------------------- .nv.shared.reserved.0     --------------------------
	.section	.nv.shared.reserved.0,"aw",@nobits
	.weak		__nv_reservedSMEM_offset_0_alias
	.size		__nv_reservedSMEM_offset_0_alias, 0, 64
	.other		__nv_reservedSMEM_offset_0_alias,@"STO_CUDA_RESERVED_SHARED STV_DEFAULT"
__nv_reservedSMEM_offset_0_alias:
	.zero		0
	.zero		64


//--------------------- .nv.constant0._Z13sum_bias_convPfS_ii --------------------------
	.section	.nv.constant0._Z13sum_bias_convPfS_ii,"a",@progbits
	.sectionflags	@""
	.align	4
.nv.constant0._Z13sum_bias_convPfS_ii:
	.zero		920


//--------------------- .nv.constant0._Z14sum_vector_onePfS_i --------------------------
	.section	.nv.constant0._Z14sum_vector_onePfS_i,"a",@progbits
	.sectionflags	@""
	.align	4
.nv.constant0._Z14sum_vector_onePfS_i:
	.zero		916


//--------------------- .nv.constant0._Z18multiply_by_scalarPfS_fi --------------------------
	.section	.nv.constant0._Z18multiply_by_scalarPfS_fi,"a",@progbits
	.sectionflags	@""
	.align	4
.nv.constant0._Z18multiply_by_scalarPfS_fi:
	.zero		920


//--------------------- .nv.constant0._Z15vector_outer_v1PfS_S_ii --------------------------
	.section	.nv.constant0._Z15vector_outer_v1PfS_S_ii,"a",@progbits
	.sectionflags	@""
	.align	4
.nv.constant0._Z15vector_outer_v1PfS_S_ii:
	.zero		928


//--------------------- SYMBOLS --------------------------

	.type		.nv.reservedSmem.offset0,@object
	.size		.nv.reservedSmem.offset0,0x4
